//
// Generated by NVIDIA NVVM Compiler
//
// Compiler Build ID: CL-36424714
// Cuda compilation tools, release 13.0, V13.0.88
// Based on NVVM 20.0.0
//

.version 9.0
.target sm_100
.address_size 64

	// .globl	_Z14softmax_kernelPfS_ii

.visible .entry _Z14softmax_kernelPfS_ii(
	.param .u64 .ptr .align 1 _Z14softmax_kernelPfS_ii_param_0,
	.param .u64 .ptr .align 1 _Z14softmax_kernelPfS_ii_param_1,
	.param .u32 _Z14softmax_kernelPfS_ii_param_2,
	.param .u32 _Z14softmax_kernelPfS_ii_param_3
)
{
	.reg .pred 	%p<29>;
	.reg .b32 	%r<139>;
	.reg .b32 	%f<494>;
	.reg .b64 	%rd<54>;

	ld.param.u64 	%rd15, [_Z14softmax_kernelPfS_ii_param_0];
	ld.param.u64 	%rd16, [_Z14softmax_kernelPfS_ii_param_1];
	ld.param.u32 	%r48, [_Z14softmax_kernelPfS_ii_param_2];
	ld.param.u32 	%r47, [_Z14softmax_kernelPfS_ii_param_3];
	cvta.to.global.u64 	%rd1, %rd16;
	mov.u32 	%r49, %ctaid.x;
	mov.u32 	%r50, %ntid.x;
	mov.u32 	%r51, %tid.x;
	mad.lo.s32 	%r1, %r49, %r50, %r51;
	setp.ge.s32 	%p1, %r1, %r48;
	@%p1 bra 	$L__BB0_39;
	cvta.to.global.u64 	%rd2, %rd15;
	mul.lo.s32 	%r2, %r47, %r1;
	mul.wide.s32 	%rd17, %r2, 4;
	add.s64 	%rd3, %rd2, %rd17;
	ld.global.f32 	%f484, [%rd3];
	setp.lt.s32 	%p2, %r47, 2;
	@%p2 bra 	$L__BB0_15;
	add.s32 	%r3, %r47, -1;
	add.s32 	%r53, %r47, -2;
	and.b32  	%r4, %r3, 15;
	setp.lt.u32 	%p3, %r53, 15;
	mov.b32 	%r124, 1;
	@%p3 bra 	$L__BB0_6;
	and.b32  	%r55, %r3, -16;
	neg.s32 	%r129, %r55;
	add.s64 	%rd19, %rd17, %rd2;
	add.s64 	%rd51, %rd19, 32;
	mov.b32 	%r128, 0;
$L__BB0_4:
	.pragma "nounroll";
	ld.global.f32 	%f28, [%rd51+-28];
	max.f32 	%f29, %f484, %f28;
	ld.global.f32 	%f30, [%rd51+-24];
	max.f32 	%f31, %f29, %f30;
	ld.global.f32 	%f32, [%rd51+-20];
	max.f32 	%f33, %f31, %f32;
	ld.global.f32 	%f34, [%rd51+-16];
	max.f32 	%f35, %f33, %f34;
	ld.global.f32 	%f36, [%rd51+-12];
	max.f32 	%f37, %f35, %f36;
	ld.global.f32 	%f38, [%rd51+-8];
	max.f32 	%f39, %f37, %f38;
	ld.global.f32 	%f40, [%rd51+-4];
	max.f32 	%f41, %f39, %f40;
	ld.global.f32 	%f42, [%rd51];
	max.f32 	%f43, %f41, %f42;
	ld.global.f32 	%f44, [%rd51+4];
	max.f32 	%f45, %f43, %f44;
	ld.global.f32 	%f46, [%rd51+8];
	max.f32 	%f47, %f45, %f46;
	ld.global.f32 	%f48, [%rd51+12];
	max.f32 	%f49, %f47, %f48;
	ld.global.f32 	%f50, [%rd51+16];
	max.f32 	%f51, %f49, %f50;
	ld.global.f32 	%f52, [%rd51+20];
	max.f32 	%f53, %f51, %f52;
	ld.global.f32 	%f54, [%rd51+24];
	max.f32 	%f55, %f53, %f54;
	ld.global.f32 	%f56, [%rd51+28];
	max.f32 	%f57, %f55, %f56;
	ld.global.f32 	%f58, [%rd51+32];
	max.f32 	%f484, %f57, %f58;
	add.s32 	%r129, %r129, 16;
	add.s32 	%r128, %r128, 16;
	add.s64 	%rd51, %rd51, 64;
	setp.eq.s32 	%p4, %r129, 0;
	@%p4 bra 	$L__BB0_5;
	bra.uni 	$L__BB0_4;
$L__BB0_5:
	add.s32 	%r124, %r128, 1;
$L__BB0_6:
	setp.eq.s32 	%p5, %r4, 0;
	@%p5 bra 	$L__BB0_15;
	and.b32  	%r8, %r3, 7;
	setp.lt.u32 	%p6, %r4, 8;
	@%p6 bra 	$L__BB0_9;
	mul.wide.s32 	%rd20, %r124, 4;
	add.s64 	%rd21, %rd3, %rd20;
	ld.global.f32 	%f60, [%rd21];
	max.f32 	%f61, %f484, %f60;
	ld.global.f32 	%f62, [%rd21+4];
	max.f32 	%f63, %f61, %f62;
	ld.global.f32 	%f64, [%rd21+8];
	max.f32 	%f65, %f63, %f64;
	ld.global.f32 	%f66, [%rd21+12];
	max.f32 	%f67, %f65, %f66;
	ld.global.f32 	%f68, [%rd21+16];
	max.f32 	%f69, %f67, %f68;
	ld.global.f32 	%f70, [%rd21+20];
	max.f32 	%f71, %f69, %f70;
	ld.global.f32 	%f72, [%rd21+24];
	max.f32 	%f73, %f71, %f72;
	ld.global.f32 	%f74, [%rd21+28];
	max.f32 	%f484, %f73, %f74;
	add.s32 	%r124, %r124, 8;
$L__BB0_9:
	setp.eq.s32 	%p7, %r8, 0;
	@%p7 bra 	$L__BB0_15;
	and.b32  	%r11, %r3, 3;
	setp.lt.u32 	%p8, %r8, 4;
	@%p8 bra 	$L__BB0_12;
	mul.wide.s32 	%rd22, %r124, 4;
	add.s64 	%rd23, %rd3, %rd22;
	ld.global.f32 	%f76, [%rd23];
	max.f32 	%f77, %f484, %f76;
	ld.global.f32 	%f78, [%rd23+4];
	max.f32 	%f79, %f77, %f78;
	ld.global.f32 	%f80, [%rd23+8];
	max.f32 	%f81, %f79, %f80;
	ld.global.f32 	%f82, [%rd23+12];
	max.f32 	%f484, %f81, %f82;
	add.s32 	%r124, %r124, 4;
$L__BB0_12:
	setp.eq.s32 	%p9, %r11, 0;
	@%p9 bra 	$L__BB0_15;
	neg.s32 	%r126, %r11;
$L__BB0_14:
	.pragma "nounroll";
	mul.wide.s32 	%rd25, %r124, 4;
	add.s64 	%rd26, %rd3, %rd25;
	ld.global.f32 	%f83, [%rd26];
	max.f32 	%f484, %f484, %f83;
	add.s32 	%r124, %r124, 1;
	add.s32 	%r126, %r126, 1;
	setp.ne.s32 	%p10, %r126, 0;
	@%p10 bra 	$L__BB0_14;
$L__BB0_15:
	setp.lt.s32 	%p11, %r47, 1;
	mov.f32 	%f492, 0f00000000;
	@%p11 bra 	$L__BB0_27;
	and.b32  	%r19, %r47, 7;
	setp.lt.u32 	%p12, %r47, 8;
	mov.f32 	%f492, 0f00000000;
	mov.b32 	%r130, 0;
	@%p12 bra 	$L__BB0_19;
	and.b32  	%r130, %r47, 2147483640;
	neg.s32 	%r133, %r130;
	add.s64 	%rd28, %rd17, %rd2;
	add.s64 	%rd52, %rd28, 16;
	mov.f32 	%f492, 0f00000000;
$L__BB0_18:
	.pragma "nounroll";
	ld.global.f32 	%f88, [%rd52+-16];
	sub.f32 	%f89, %f88, %f484;
	fma.rn.f32 	%f90, %f89, 0f3BBB989D, 0f3F000000;
	cvt.sat.f32.f32 	%f91, %f90;
	mov.f32 	%f92, 0f4B400001;
	mov.f32 	%f93, 0f437C0000;
	fma.rm.f32 	%f94, %f91, %f93, %f92;
	add.f32 	%f95, %f94, 0fCB40007F;
	neg.f32 	%f96, %f95;
	fma.rn.f32 	%f97, %f89, 0f3FB8AA3B, %f96;
	fma.rn.f32 	%f98, %f89, 0f32A57060, %f97;
	mov.b32 	%r57, %f94;
	shl.b32 	%r58, %r57, 23;
	mov.b32 	%f99, %r58;
	ex2.approx.ftz.f32 	%f100, %f98;
	fma.rn.f32 	%f101, %f100, %f99, %f492;
	ld.global.f32 	%f102, [%rd52+-12];
	sub.f32 	%f103, %f102, %f484;
	fma.rn.f32 	%f104, %f103, 0f3BBB989D, 0f3F000000;
	cvt.sat.f32.f32 	%f105, %f104;
	fma.rm.f32 	%f106, %f105, %f93, %f92;
	add.f32 	%f107, %f106, 0fCB40007F;
	neg.f32 	%f108, %f107;
	fma.rn.f32 	%f109, %f103, 0f3FB8AA3B, %f108;
	fma.rn.f32 	%f110, %f103, 0f32A57060, %f109;
	mov.b32 	%r59, %f106;
	shl.b32 	%r60, %r59, 23;
	mov.b32 	%f111, %r60;
	ex2.approx.ftz.f32 	%f112, %f110;
	fma.rn.f32 	%f113, %f112, %f111, %f101;
	ld.global.f32 	%f114, [%rd52+-8];
	sub.f32 	%f115, %f114, %f484;
	fma.rn.f32 	%f116, %f115, 0f3BBB989D, 0f3F000000;
	cvt.sat.f32.f32 	%f117, %f116;
	fma.rm.f32 	%f118, %f117, %f93, %f92;
	add.f32 	%f119, %f118, 0fCB40007F;
	neg.f32 	%f120, %f119;
	fma.rn.f32 	%f121, %f115, 0f3FB8AA3B, %f120;
	fma.rn.f32 	%f122, %f115, 0f32A57060, %f121;
	mov.b32 	%r61, %f118;
	shl.b32 	%r62, %r61, 23;
	mov.b32 	%f123, %r62;
	ex2.approx.ftz.f32 	%f124, %f122;
	fma.rn.f32 	%f125, %f124, %f123, %f113;
	ld.global.f32 	%f126, [%rd52+-4];
	sub.f32 	%f127, %f126, %f484;
	fma.rn.f32 	%f128, %f127, 0f3BBB989D, 0f3F000000;
	cvt.sat.f32.f32 	%f129, %f128;
	fma.rm.f32 	%f130, %f129, %f93, %f92;
	add.f32 	%f131, %f130, 0fCB40007F;
	neg.f32 	%f132, %f131;
	fma.rn.f32 	%f133, %f127, 0f3FB8AA3B, %f132;
	fma.rn.f32 	%f134, %f127, 0f32A57060, %f133;
	mov.b32 	%r63, %f130;
	shl.b32 	%r64, %r63, 23;
	mov.b32 	%f135, %r64;
	ex2.approx.ftz.f32 	%f136, %f134;
	fma.rn.f32 	%f137, %f136, %f135, %f125;
	ld.global.f32 	%f138, [%rd52];
	sub.f32 	%f139, %f138, %f484;
	fma.rn.f32 	%f140, %f139, 0f3BBB989D, 0f3F000000;
	cvt.sat.f32.f32 	%f141, %f140;
	fma.rm.f32 	%f142, %f141, %f93, %f92;
	add.f32 	%f143, %f142, 0fCB40007F;
	neg.f32 	%f144, %f143;
	fma.rn.f32 	%f145, %f139, 0f3FB8AA3B, %f144;
	fma.rn.f32 	%f146, %f139, 0f32A57060, %f145;
	mov.b32 	%r65, %f142;
	shl.b32 	%r66, %r65, 23;
	mov.b32 	%f147, %r66;
	ex2.approx.ftz.f32 	%f148, %f146;
	fma.rn.f32 	%f149, %f148, %f147, %f137;
	ld.global.f32 	%f150, [%rd52+4];
	sub.f32 	%f151, %f150, %f484;
	fma.rn.f32 	%f152, %f151, 0f3BBB989D, 0f3F000000;
	cvt.sat.f32.f32 	%f153, %f152;
	fma.rm.f32 	%f154, %f153, %f93, %f92;
	add.f32 	%f155, %f154, 0fCB40007F;
	neg.f32 	%f156, %f155;
	fma.rn.f32 	%f157, %f151, 0f3FB8AA3B, %f156;
	fma.rn.f32 	%f158, %f151, 0f32A57060, %f157;
	mov.b32 	%r67, %f154;
	shl.b32 	%r68, %r67, 23;
	mov.b32 	%f159, %r68;
	ex2.approx.ftz.f32 	%f160, %f158;
	fma.rn.f32 	%f161, %f160, %f159, %f149;
	ld.global.f32 	%f162, [%rd52+8];
	sub.f32 	%f163, %f162, %f484;
	fma.rn.f32 	%f164, %f163, 0f3BBB989D, 0f3F000000;
	cvt.sat.f32.f32 	%f165, %f164;
	fma.rm.f32 	%f166, %f165, %f93, %f92;
	add.f32 	%f167, %f166, 0fCB40007F;
	neg.f32 	%f168, %f167;
	fma.rn.f32 	%f169, %f163, 0f3FB8AA3B, %f168;
	fma.rn.f32 	%f170, %f163, 0f32A57060, %f169;
	mov.b32 	%r69, %f166;
	shl.b32 	%r70, %r69, 23;
	mov.b32 	%f171, %r70;
	ex2.approx.ftz.f32 	%f172, %f170;
	fma.rn.f32 	%f173, %f172, %f171, %f161;
	ld.global.f32 	%f174, [%rd52+12];
	sub.f32 	%f175, %f174, %f484;
	fma.rn.f32 	%f176, %f175, 0f3BBB989D, 0f3F000000;
	cvt.sat.f32.f32 	%f177, %f176;
	fma.rm.f32 	%f178, %f177, %f93, %f92;
	add.f32 	%f179, %f178, 0fCB40007F;
	neg.f32 	%f180, %f179;
	fma.rn.f32 	%f181, %f175, 0f3FB8AA3B, %f180;
	fma.rn.f32 	%f182, %f175, 0f32A57060, %f181;
	mov.b32 	%r71, %f178;
	shl.b32 	%r72, %r71, 23;
	mov.b32 	%f183, %r72;
	ex2.approx.ftz.f32 	%f184, %f182;
	fma.rn.f32 	%f492, %f184, %f183, %f173;
	add.s32 	%r133, %r133, 8;
	add.s64 	%rd52, %rd52, 32;
	setp.eq.s32 	%p13, %r133, 0;
	@%p13 bra 	$L__BB0_19;
	bra.uni 	$L__BB0_18;
$L__BB0_19:
	setp.eq.s32 	%p14, %r19, 0;
	@%p14 bra 	$L__BB0_27;
	and.b32  	%r27, %r47, 3;
	setp.lt.u32 	%p15, %r19, 4;
	@%p15 bra 	$L__BB0_22;
	mul.wide.u32 	%rd29, %r130, 4;
	add.s64 	%rd30, %rd3, %rd29;
	ld.global.f32 	%f186, [%rd30];
	sub.f32 	%f187, %f186, %f484;
	fma.rn.f32 	%f188, %f187, 0f3BBB989D, 0f3F000000;
	cvt.sat.f32.f32 	%f189, %f188;
	mov.f32 	%f190, 0f4B400001;
	mov.f32 	%f191, 0f437C0000;
	fma.rm.f32 	%f192, %f189, %f191, %f190;
	add.f32 	%f193, %f192, 0fCB40007F;
	neg.f32 	%f194, %f193;
	fma.rn.f32 	%f195, %f187, 0f3FB8AA3B, %f194;
	fma.rn.f32 	%f196, %f187, 0f32A57060, %f195;
	mov.b32 	%r73, %f192;
	shl.b32 	%r74, %r73, 23;
	mov.b32 	%f197, %r74;
	ex2.approx.ftz.f32 	%f198, %f196;
	fma.rn.f32 	%f199, %f198, %f197, %f492;
	ld.global.f32 	%f200, [%rd30+4];
	sub.f32 	%f201, %f200, %f484;
	fma.rn.f32 	%f202, %f201, 0f3BBB989D, 0f3F000000;
	cvt.sat.f32.f32 	%f203, %f202;
	fma.rm.f32 	%f204, %f203, %f191, %f190;
	add.f32 	%f205, %f204, 0fCB40007F;
	neg.f32 	%f206, %f205;
	fma.rn.f32 	%f207, %f201, 0f3FB8AA3B, %f206;
	fma.rn.f32 	%f208, %f201, 0f32A57060, %f207;
	mov.b32 	%r75, %f204;
	shl.b32 	%r76, %r75, 23;
	mov.b32 	%f209, %r76;
	ex2.approx.ftz.f32 	%f210, %f208;
	fma.rn.f32 	%f211, %f210, %f209, %f199;
	ld.global.f32 	%f212, [%rd30+8];
	sub.f32 	%f213, %f212, %f484;
	fma.rn.f32 	%f214, %f213, 0f3BBB989D, 0f3F000000;
	cvt.sat.f32.f32 	%f215, %f214;
	fma.rm.f32 	%f216, %f215, %f191, %f190;
	add.f32 	%f217, %f216, 0fCB40007F;
	neg.f32 	%f218, %f217;
	fma.rn.f32 	%f219, %f213, 0f3FB8AA3B, %f218;
	fma.rn.f32 	%f220, %f213, 0f32A57060, %f219;
	mov.b32 	%r77, %f216;
	shl.b32 	%r78, %r77, 23;
	mov.b32 	%f221, %r78;
	ex2.approx.ftz.f32 	%f222, %f220;
	fma.rn.f32 	%f223, %f222, %f221, %f211;
	ld.global.f32 	%f224, [%rd30+12];
	sub.f32 	%f225, %f224, %f484;
	fma.rn.f32 	%f226, %f225, 0f3BBB989D, 0f3F000000;
	cvt.sat.f32.f32 	%f227, %f226;
	fma.rm.f32 	%f228, %f227, %f191, %f190;
	add.f32 	%f229, %f228, 0fCB40007F;
	neg.f32 	%f230, %f229;
	fma.rn.f32 	%f231, %f225, 0f3FB8AA3B, %f230;
	fma.rn.f32 	%f232, %f225, 0f32A57060, %f231;
	mov.b32 	%r79, %f228;
	shl.b32 	%r80, %r79, 23;
	mov.b32 	%f233, %r80;
	ex2.approx.ftz.f32 	%f234, %f232;
	fma.rn.f32 	%f492, %f234, %f233, %f223;
	add.s32 	%r130, %r130, 4;
$L__BB0_22:
	setp.eq.s32 	%p16, %r27, 0;
	@%p16 bra 	$L__BB0_27;
	setp.eq.s32 	%p17, %r27, 1;
	@%p17 bra 	$L__BB0_25;
	mul.wide.u32 	%rd31, %r130, 4;
	add.s64 	%rd32, %rd3, %rd31;
	ld.global.f32 	%f236, [%rd32];
	sub.f32 	%f237, %f236, %f484;
	fma.rn.f32 	%f238, %f237, 0f3BBB989D, 0f3F000000;
	cvt.sat.f32.f32 	%f239, %f238;
	mov.f32 	%f240, 0f4B400001;
	mov.f32 	%f241, 0f437C0000;
	fma.rm.f32 	%f242, %f239, %f241, %f240;
	add.f32 	%f243, %f242, 0fCB40007F;
	neg.f32 	%f244, %f243;
	fma.rn.f32 	%f245, %f237, 0f3FB8AA3B, %f244;
	fma.rn.f32 	%f246, %f237, 0f32A57060, %f245;
	mov.b32 	%r81, %f242;
	shl.b32 	%r82, %r81, 23;
	mov.b32 	%f247, %r82;
	ex2.approx.ftz.f32 	%f248, %f246;
	fma.rn.f32 	%f249, %f248, %f247, %f492;
	ld.global.f32 	%f250, [%rd32+4];
	sub.f32 	%f251, %f250, %f484;
	fma.rn.f32 	%f252, %f251, 0f3BBB989D, 0f3F000000;
	cvt.sat.f32.f32 	%f253, %f252;
	fma.rm.f32 	%f254, %f253, %f241, %f240;
	add.f32 	%f255, %f254, 0fCB40007F;
	neg.f32 	%f256, %f255;
	fma.rn.f32 	%f257, %f251, 0f3FB8AA3B, %f256;
	fma.rn.f32 	%f258, %f251, 0f32A57060, %f257;
	mov.b32 	%r83, %f254;
	shl.b32 	%r84, %r83, 23;
	mov.b32 	%f259, %r84;
	ex2.approx.ftz.f32 	%f260, %f258;
	fma.rn.f32 	%f492, %f260, %f259, %f249;
	add.s32 	%r130, %r130, 2;
$L__BB0_25:
	and.b32  	%r85, %r47, 1;
	setp.eq.b32 	%p18, %r85, 1;
	not.pred 	%p19, %p18;
	@%p19 bra 	$L__BB0_27;
	mul.wide.u32 	%rd33, %r130, 4;
	add.s64 	%rd34, %rd3, %rd33;
	ld.global.f32 	%f261, [%rd34];
	sub.f32 	%f262, %f261, %f484;
	fma.rn.f32 	%f263, %f262, 0f3BBB989D, 0f3F000000;
	cvt.sat.f32.f32 	%f264, %f263;
	mov.f32 	%f265, 0f4B400001;
	mov.f32 	%f266, 0f437C0000;
	fma.rm.f32 	%f267, %f264, %f266, %f265;
	add.f32 	%f268, %f267, 0fCB40007F;
	neg.f32 	%f269, %f268;
	fma.rn.f32 	%f270, %f262, 0f3FB8AA3B, %f269;
	fma.rn.f32 	%f271, %f262, 0f32A57060, %f270;
	mov.b32 	%r86, %f267;
	shl.b32 	%r87, %r86, 23;
	mov.b32 	%f272, %r87;
	ex2.approx.ftz.f32 	%f273, %f271;
	fma.rn.f32 	%f492, %f273, %f272, %f492;
$L__BB0_27:
	setp.lt.s32 	%p20, %r47, 1;
	@%p20 bra 	$L__BB0_39;
	and.b32  	%r32, %r47, 7;
	setp.lt.u32 	%p21, %r47, 8;
	mov.b32 	%r136, 0;
	@%p21 bra 	$L__BB0_31;
	and.b32  	%r136, %r47, 2147483640;
	add.s64 	%rd9, %rd1, 16;
	neg.s32 	%r134, %r136;
	add.s64 	%rd36, %rd17, %rd2;
	add.s64 	%rd53, %rd36, 16;
	mov.u32 	%r135, %r2;
$L__BB0_30:
	.pragma "nounroll";
	mul.wide.s32 	%rd37, %r135, 4;
	add.s64 	%rd38, %rd9, %rd37;
	ld.global.f32 	%f274, [%rd53+-16];
	sub.f32 	%f275, %f274, %f484;
	fma.rn.f32 	%f276, %f275, 0f3BBB989D, 0f3F000000;
	cvt.sat.f32.f32 	%f277, %f276;
	mov.f32 	%f278, 0f4B400001;
	mov.f32 	%f279, 0f437C0000;
	fma.rm.f32 	%f280, %f277, %f279, %f278;
	add.f32 	%f281, %f280, 0fCB40007F;
	neg.f32 	%f282, %f281;
	fma.rn.f32 	%f283, %f275, 0f3FB8AA3B, %f282;
	fma.rn.f32 	%f284, %f275, 0f32A57060, %f283;
	mov.b32 	%r89, %f280;
	shl.b32 	%r90, %r89, 23;
	mov.b32 	%f285, %r90;
	ex2.approx.ftz.f32 	%f286, %f284;
	mul.f32 	%f287, %f286, %f285;
	div.rn.f32 	%f288, %f287, %f492;
	st.global.f32 	[%rd38+-16], %f288;
	ld.global.f32 	%f289, [%rd53+-12];
	sub.f32 	%f290, %f289, %f484;
	fma.rn.f32 	%f291, %f290, 0f3BBB989D, 0f3F000000;
	cvt.sat.f32.f32 	%f292, %f291;
	fma.rm.f32 	%f293, %f292, %f279, %f278;
	add.f32 	%f294, %f293, 0fCB40007F;
	neg.f32 	%f295, %f294;
	fma.rn.f32 	%f296, %f290, 0f3FB8AA3B, %f295;
	fma.rn.f32 	%f297, %f290, 0f32A57060, %f296;
	mov.b32 	%r91, %f293;
	shl.b32 	%r92, %r91, 23;
	mov.b32 	%f298, %r92;
	ex2.approx.ftz.f32 	%f299, %f297;
	mul.f32 	%f300, %f299, %f298;
	div.rn.f32 	%f301, %f300, %f492;
	st.global.f32 	[%rd38+-12], %f301;
	ld.global.f32 	%f302, [%rd53+-8];
	sub.f32 	%f303, %f302, %f484;
	fma.rn.f32 	%f304, %f303, 0f3BBB989D, 0f3F000000;
	cvt.sat.f32.f32 	%f305, %f304;
	fma.rm.f32 	%f306, %f305, %f279, %f278;
	add.f32 	%f307, %f306, 0fCB40007F;
	neg.f32 	%f308, %f307;
	fma.rn.f32 	%f309, %f303, 0f3FB8AA3B, %f308;
	fma.rn.f32 	%f310, %f303, 0f32A57060, %f309;
	mov.b32 	%r93, %f306;
	shl.b32 	%r94, %r93, 23;
	mov.b32 	%f311, %r94;
	ex2.approx.ftz.f32 	%f312, %f310;
	mul.f32 	%f313, %f312, %f311;
	div.rn.f32 	%f314, %f313, %f492;
	st.global.f32 	[%rd38+-8], %f314;
	ld.global.f32 	%f315, [%rd53+-4];
	sub.f32 	%f316, %f315, %f484;
	fma.rn.f32 	%f317, %f316, 0f3BBB989D, 0f3F000000;
	cvt.sat.f32.f32 	%f318, %f317;
	fma.rm.f32 	%f319, %f318, %f279, %f278;
	add.f32 	%f320, %f319, 0fCB40007F;
	neg.f32 	%f321, %f320;
	fma.rn.f32 	%f322, %f316, 0f3FB8AA3B, %f321;
	fma.rn.f32 	%f323, %f316, 0f32A57060, %f322;
	mov.b32 	%r95, %f319;
	shl.b32 	%r96, %r95, 23;
	mov.b32 	%f324, %r96;
	ex2.approx.ftz.f32 	%f325, %f323;
	mul.f32 	%f326, %f325, %f324;
	div.rn.f32 	%f327, %f326, %f492;
	st.global.f32 	[%rd38+-4], %f327;
	ld.global.f32 	%f328, [%rd53];
	sub.f32 	%f329, %f328, %f484;
	fma.rn.f32 	%f330, %f329, 0f3BBB989D, 0f3F000000;
	cvt.sat.f32.f32 	%f331, %f330;
	fma.rm.f32 	%f332, %f331, %f279, %f278;
	add.f32 	%f333, %f332, 0fCB40007F;
	neg.f32 	%f334, %f333;
	fma.rn.f32 	%f335, %f329, 0f3FB8AA3B, %f334;
	fma.rn.f32 	%f336, %f329, 0f32A57060, %f335;
	mov.b32 	%r97, %f332;
	shl.b32 	%r98, %r97, 23;
	mov.b32 	%f337, %r98;
	ex2.approx.ftz.f32 	%f338, %f336;
	mul.f32 	%f339, %f338, %f337;
	div.rn.f32 	%f340, %f339, %f492;
	st.global.f32 	[%rd38], %f340;
	ld.global.f32 	%f341, [%rd53+4];
	sub.f32 	%f342, %f341, %f484;
	fma.rn.f32 	%f343, %f342, 0f3BBB989D, 0f3F000000;
	cvt.sat.f32.f32 	%f344, %f343;
	fma.rm.f32 	%f345, %f344, %f279, %f278;
	add.f32 	%f346, %f345, 0fCB40007F;
	neg.f32 	%f347, %f346;
	fma.rn.f32 	%f348, %f342, 0f3FB8AA3B, %f347;
	fma.rn.f32 	%f349, %f342, 0f32A57060, %f348;
	mov.b32 	%r99, %f345;
	shl.b32 	%r100, %r99, 23;
	mov.b32 	%f350, %r100;
	ex2.approx.ftz.f32 	%f351, %f349;
	mul.f32 	%f352, %f351, %f350;
	div.rn.f32 	%f353, %f352, %f492;
	st.global.f32 	[%rd38+4], %f353;
	ld.global.f32 	%f354, [%rd53+8];
	sub.f32 	%f355, %f354, %f484;
	fma.rn.f32 	%f356, %f355, 0f3BBB989D, 0f3F000000;
	cvt.sat.f32.f32 	%f357, %f356;
	fma.rm.f32 	%f358, %f357, %f279, %f278;
	add.f32 	%f359, %f358, 0fCB40007F;
	neg.f32 	%f360, %f359;
	fma.rn.f32 	%f361, %f355, 0f3FB8AA3B, %f360;
	fma.rn.f32 	%f362, %f355, 0f32A57060, %f361;
	mov.b32 	%r101, %f358;
	shl.b32 	%r102, %r101, 23;
	mov.b32 	%f363, %r102;
	ex2.approx.ftz.f32 	%f364, %f362;
	mul.f32 	%f365, %f364, %f363;
	div.rn.f32 	%f366, %f365, %f492;
	st.global.f32 	[%rd38+8], %f366;
	ld.global.f32 	%f367, [%rd53+12];
	sub.f32 	%f368, %f367, %f484;
	fma.rn.f32 	%f369, %f368, 0f3BBB989D, 0f3F000000;
	cvt.sat.f32.f32 	%f370, %f369;
	fma.rm.f32 	%f371, %f370, %f279, %f278;
	add.f32 	%f372, %f371, 0fCB40007F;
	neg.f32 	%f373, %f372;
	fma.rn.f32 	%f374, %f368, 0f3FB8AA3B, %f373;
	fma.rn.f32 	%f375, %f368, 0f32A57060, %f374;
	mov.b32 	%r103, %f371;
	shl.b32 	%r104, %r103, 23;
	mov.b32 	%f376, %r104;
	ex2.approx.ftz.f32 	%f377, %f375;
	mul.f32 	%f378, %f377, %f376;
	div.rn.f32 	%f379, %f378, %f492;
	st.global.f32 	[%rd38+12], %f379;
	add.s32 	%r135, %r135, 8;
	add.s32 	%r134, %r134, 8;
	add.s64 	%rd53, %rd53, 32;
	setp.ne.s32 	%p22, %r134, 0;
	@%p22 bra 	$L__BB0_30;
$L__BB0_31:
	setp.eq.s32 	%p23, %r32, 0;
	@%p23 bra 	$L__BB0_39;
	and.b32  	%r42, %r47, 3;
	setp.lt.u32 	%p24, %r32, 4;
	@%p24 bra 	$L__BB0_34;
	add.s32 	%r105, %r136, %r2;
	mul.wide.u32 	%rd39, %r136, 4;
	add.s64 	%rd40, %rd3, %rd39;
	ld.global.f32 	%f380, [%rd40];
	sub.f32 	%f381, %f380, %f484;
	fma.rn.f32 	%f382, %f381, 0f3BBB989D, 0f3F000000;
	cvt.sat.f32.f32 	%f383, %f382;
	mov.f32 	%f384, 0f4B400001;
	mov.f32 	%f385, 0f437C0000;
	fma.rm.f32 	%f386, %f383, %f385, %f384;
	add.f32 	%f387, %f386, 0fCB40007F;
	neg.f32 	%f388, %f387;
	fma.rn.f32 	%f389, %f381, 0f3FB8AA3B, %f388;
	fma.rn.f32 	%f390, %f381, 0f32A57060, %f389;
	mov.b32 	%r106, %f386;
	shl.b32 	%r107, %r106, 23;
	mov.b32 	%f391, %r107;
	ex2.approx.ftz.f32 	%f392, %f390;
	mul.f32 	%f393, %f392, %f391;
	div.rn.f32 	%f394, %f393, %f492;
	mul.wide.s32 	%rd41, %r105, 4;
	add.s64 	%rd42, %rd1, %rd41;
	st.global.f32 	[%rd42], %f394;
	ld.global.f32 	%f395, [%rd40+4];
	sub.f32 	%f396, %f395, %f484;
	fma.rn.f32 	%f397, %f396, 0f3BBB989D, 0f3F000000;
	cvt.sat.f32.f32 	%f398, %f397;
	fma.rm.f32 	%f399, %f398, %f385, %f384;
	add.f32 	%f400, %f399, 0fCB40007F;
	neg.f32 	%f401, %f400;
	fma.rn.f32 	%f402, %f396, 0f3FB8AA3B, %f401;
	fma.rn.f32 	%f403, %f396, 0f32A57060, %f402;
	mov.b32 	%r108, %f399;
	shl.b32 	%r109, %r108, 23;
	mov.b32 	%f404, %r109;
	ex2.approx.ftz.f32 	%f405, %f403;
	mul.f32 	%f406, %f405, %f404;
	div.rn.f32 	%f407, %f406, %f492;
	st.global.f32 	[%rd42+4], %f407;
	ld.global.f32 	%f408, [%rd40+8];
	sub.f32 	%f409, %f408, %f484;
	fma.rn.f32 	%f410, %f409, 0f3BBB989D, 0f3F000000;
	cvt.sat.f32.f32 	%f411, %f410;
	fma.rm.f32 	%f412, %f411, %f385, %f384;
	add.f32 	%f413, %f412, 0fCB40007F;
	neg.f32 	%f414, %f413;
	fma.rn.f32 	%f415, %f409, 0f3FB8AA3B, %f414;
	fma.rn.f32 	%f416, %f409, 0f32A57060, %f415;
	mov.b32 	%r110, %f412;
	shl.b32 	%r111, %r110, 23;
	mov.b32 	%f417, %r111;
	ex2.approx.ftz.f32 	%f418, %f416;
	mul.f32 	%f419, %f418, %f417;
	div.rn.f32 	%f420, %f419, %f492;
	st.global.f32 	[%rd42+8], %f420;
	ld.global.f32 	%f421, [%rd40+12];
	sub.f32 	%f422, %f421, %f484;
	fma.rn.f32 	%f423, %f422, 0f3BBB989D, 0f3F000000;
	cvt.sat.f32.f32 	%f424, %f423;
	fma.rm.f32 	%f425, %f424, %f385, %f384;
	add.f32 	%f426, %f425, 0fCB40007F;
	neg.f32 	%f427, %f426;
	fma.rn.f32 	%f428, %f422, 0f3FB8AA3B, %f427;
	fma.rn.f32 	%f429, %f422, 0f32A57060, %f428;
	mov.b32 	%r112, %f425;
	shl.b32 	%r113, %r112, 23;
	mov.b32 	%f430, %r113;
	ex2.approx.ftz.f32 	%f431, %f429;
	mul.f32 	%f432, %f431, %f430;
	div.rn.f32 	%f433, %f432, %f492;
	st.global.f32 	[%rd42+12], %f433;
	add.s32 	%r136, %r136, 4;
$L__BB0_34:
	setp.eq.s32 	%p25, %r42, 0;
	@%p25 bra 	$L__BB0_39;
	setp.eq.s32 	%p26, %r42, 1;
	@%p26 bra 	$L__BB0_37;
	add.s32 	%r114, %r136, %r2;
	mul.wide.u32 	%rd43, %r136, 4;
	add.s64 	%rd44, %rd3, %rd43;
	ld.global.f32 	%f434, [%rd44];
	sub.f32 	%f435, %f434, %f484;
	fma.rn.f32 	%f436, %f435, 0f3BBB989D, 0f3F000000;
	cvt.sat.f32.f32 	%f437, %f436;
	mov.f32 	%f438, 0f4B400001;
	mov.f32 	%f439, 0f437C0000;
	fma.rm.f32 	%f440, %f437, %f439, %f438;
	add.f32 	%f441, %f440, 0fCB40007F;
	neg.f32 	%f442, %f441;
	fma.rn.f32 	%f443, %f435, 0f3FB8AA3B, %f442;
	fma.rn.f32 	%f444, %f435, 0f32A57060, %f443;
	mov.b32 	%r115, %f440;
	shl.b32 	%r116, %r115, 23;
	mov.b32 	%f445, %r116;
	ex2.approx.ftz.f32 	%f446, %f444;
	mul.f32 	%f447, %f446, %f445;
	div.rn.f32 	%f448, %f447, %f492;
	mul.wide.s32 	%rd45, %r114, 4;
	add.s64 	%rd46, %rd1, %rd45;
	st.global.f32 	[%rd46], %f448;
	ld.global.f32 	%f449, [%rd44+4];
	sub.f32 	%f450, %f449, %f484;
	fma.rn.f32 	%f451, %f450, 0f3BBB989D, 0f3F000000;
	cvt.sat.f32.f32 	%f452, %f451;
	fma.rm.f32 	%f453, %f452, %f439, %f438;
	add.f32 	%f454, %f453, 0fCB40007F;
	neg.f32 	%f455, %f454;
	fma.rn.f32 	%f456, %f450, 0f3FB8AA3B, %f455;
	fma.rn.f32 	%f457, %f450, 0f32A57060, %f456;
	mov.b32 	%r117, %f453;
	shl.b32 	%r118, %r117, 23;
	mov.b32 	%f458, %r118;
	ex2.approx.ftz.f32 	%f459, %f457;
	mul.f32 	%f460, %f459, %f458;
	div.rn.f32 	%f461, %f460, %f492;
	st.global.f32 	[%rd46+4], %f461;
	add.s32 	%r136, %r136, 2;
$L__BB0_37:
	and.b32  	%r119, %r47, 1;
	setp.eq.b32 	%p27, %r119, 1;
	not.pred 	%p28, %p27;
	@%p28 bra 	$L__BB0_39;
	add.s32 	%r120, %r136, %r2;
	mul.wide.u32 	%rd47, %r136, 4;
	add.s64 	%rd48, %rd3, %rd47;
	ld.global.f32 	%f462, [%rd48];
	sub.f32 	%f463, %f462, %f484;
	fma.rn.f32 	%f464, %f463, 0f3BBB989D, 0f3F000000;
	cvt.sat.f32.f32 	%f465, %f464;
	mov.f32 	%f466, 0f4B400001;
	mov.f32 	%f467, 0f437C0000;
	fma.rm.f32 	%f468, %f465, %f467, %f466;
	add.f32 	%f469, %f468, 0fCB40007F;
	neg.f32 	%f470, %f469;
	fma.rn.f32 	%f471, %f463, 0f3FB8AA3B, %f470;
	fma.rn.f32 	%f472, %f463, 0f32A57060, %f471;
	mov.b32 	%r121, %f468;
	shl.b32 	%r122, %r121, 23;
	mov.b32 	%f473, %r122;
	ex2.approx.ftz.f32 	%f474, %f472;
	mul.f32 	%f475, %f474, %f473;
	div.rn.f32 	%f476, %f475, %f492;
	mul.wide.s32 	%rd49, %r120, 4;
	add.s64 	%rd50, %rd1, %rd49;
	st.global.f32 	[%rd50], %f476;
$L__BB0_39:
	ret;

}


// ===== COMPILED SASS (sm_100) =====

	.target	sm_100

	.elftype	@"ET_EXEC"


//--------------------- .note.nv.tkinfo           --------------------------
	.section	.note.nv.tkinfo,"",@"SHT_NOTE"
	.sectionflags	@"SHF_NOTE_NV_TKINFO"
	.tkinfo
        /*0018*/ 	.word	0x00000002
        /*0030*/ 	.string	""
        /*0030*/ 	.string	"ptxas"
        /*0030*/ 	.string	"Cuda compilation tools, release 13.0, V13.0.88"
        /*0030*/ 	.string	"Build cuda_13.0.r13.0/compiler.36424714_0"
        /*0030*/ 	.string	"-arch sm_100 -m 64 "



//--------------------- .note.nv.cuinfo           --------------------------
	.section	.note.nv.cuinfo,"",@"SHT_NOTE"
	.sectionflags	@"SHF_NOTE_NV_CUINFO"
        /*0018*/ 	.short	0x0002
        /*001a*/ 	.short	0x0064
        /*001c*/ 	.short	0x0082
	.zero		2


//--------------------- .nv.info                  --------------------------
	.section	.nv.info,"",@"SHT_CUDA_INFO"
	.align	4


	//----- nvinfo : EIATTR_REGCOUNT
	.align		4
        /*0000*/ 	.byte	0x04, 0x2f
        /*0002*/ 	.short	(.L_1 - .L_0)
	.align		4
.L_0:
        /*0004*/ 	.word	index@(_Z14softmax_kernelPfS_ii)
        /*0008*/ 	.word	0x0000001f


	//----- nvinfo : EIATTR_FRAME_SIZE
	.align		4
.L_1:
        /*000c*/ 	.byte	0x04, 0x11
        /*000e*/ 	.short	(.L_3 - .L_2)
	.align		4
.L_2:
        /*0010*/ 	.word	index@($__internal_0_$__cuda_sm3x_div_rn_noftz_f32_slowpath)
        /*0014*/ 	.word	0x00000000


	//----- nvinfo : EIATTR_FRAME_SIZE
	.align		4
.L_3:
        /*0018*/ 	.byte	0x04, 0x11
        /*001a*/ 	.short	(.L_5 - .L_4)
	.align		4
.L_4:
        /*001c*/ 	.word	index@(_Z14softmax_kernelPfS_ii)
        /*0020*/ 	.word	0x00000000


	//----- nvinfo : EIATTR_MIN_STACK_SIZE
	.align		4
.L_5:
        /*0024*/ 	.byte	0x04, 0x12
        /*0026*/ 	.short	(.L_7 - .L_6)
	.align		4
.L_6:
        /*0028*/ 	.word	index@(_Z14softmax_kernelPfS_ii)
        /*002c*/ 	.word	0x00000000
.L_7:


//--------------------- .nv.compat                --------------------------
	.section	.nv.compat,"",@"SHT_CUDA_COMPAT_INFO"
	.align	4
        /*0000*/ 	.byte	0x02, 0x09, 0x00, 0x00, 0x02, 0x02, 0x01, 0x00, 0x02, 0x05, 0x05, 0x00, 0x03, 0x07, 0x01, 0x01
        /*0010*/ 	.byte	0x02, 0x03, 0x00, 0x00, 0x02, 0x06, 0x01, 0x00, 0x04, 0x0b, 0x08, 0x00, 0x01, 0x00, 0x00, 0x00
        /*0020*/ 	.byte	0x00, 0x00, 0x00, 0x00


//--------------------- .nv.info._Z14softmax_kernelPfS_ii --------------------------
	.section	.nv.info._Z14softmax_kernelPfS_ii,"",@"SHT_CUDA_INFO"
	.sectionflags	@""
	.align	4


	//----- nvinfo : EIATTR_CUDA_API_VERSION
	.align		4
        /*0000*/ 	.byte	0x04, 0x37
        /*0002*/ 	.short	(.L_9 - .L_8)
.L_8:
        /*0004*/ 	.word	0x00000082


	//----- nvinfo : EIATTR_KPARAM_INFO
	.align		4
.L_9:
        /*0008*/ 	.byte	0x04, 0x17
        /*000a*/ 	.short	(.L_11 - .L_10)
.L_10:
        /*000c*/ 	.word	0x00000000
        /*0010*/ 	.short	0x0003
        /*0012*/ 	.short	0x0014
        /*0014*/ 	.byte	0x00, 0xf0, 0x11, 0x00


	//----- nvinfo : EIATTR_KPARAM_INFO
	.align		4
.L_11:
        /*0018*/ 	.byte	0x04, 0x17
        /*001a*/ 	.short	(.L_13 - .L_12)
.L_12:
        /*001c*/ 	.word	0x00000000
        /*0020*/ 	.short	0x0002
        /*0022*/ 	.short	0x0010
        /*0024*/ 	.byte	0x00, 0xf0, 0x11, 0x00


	//----- nvinfo : EIATTR_KPARAM_INFO
	.align		4
.L_13:
        /*0028*/ 	.byte	0x04, 0x17
        /*002a*/ 	.short	(.L_15 - .L_14)
.L_14:
        /*002c*/ 	.word	0x00000000
        /*0030*/ 	.short	0x0001
        /*0032*/ 	.short	0x0008
        /*0034*/ 	.byte	0x00, 0xf5, 0x21, 0x00


	//----- nvinfo : EIATTR_KPARAM_INFO
	.align		4
.L_15:
        /*0038*/ 	.byte	0x04, 0x17
        /*003a*/ 	.short	(.L_17 - .L_16)
.L_16:
        /*003c*/ 	.word	0x00000000
        /*0040*/ 	.short	0x0000
        /*0042*/ 	.short	0x0000
        /*0044*/ 	.byte	0x00, 0xf5, 0x21, 0x00


	//----- nvinfo : EIATTR_SPARSE_MMA_MASK
	.align		4
.L_17:
        /*0048*/ 	.byte	0x03, 0x50
        /*004a*/ 	.short	0x0000


	//----- nvinfo : EIATTR_MAXREG_COUNT
	.align		4
        /*004c*/ 	.byte	0x03, 0x1b
        /*004e*/ 	.short	0x00ff


	//----- nvinfo : EIATTR_MERCURY_ISA_VERSION
	.align		4
        /*0050*/ 	.byte	0x03, 0x5f
        /*0052*/ 	.short	0x0101


	//----- nvinfo : EIATTR_VRC_CTA_INIT_COUNT
	.align		4
        /*0054*/ 	.byte	0x02, 0x4a
	.zero		1
	.zero		1


	//----- nvinfo : EIATTR_EXIT_INSTR_OFFSETS
	.align		4
        /*0058*/ 	.byte	0x04, 0x1c
        /*005a*/ 	.short	(.L_19 - .L_18)


	//   ....[0]....
.L_18:
        /*005c*/ 	.word	0x00000070


	//   ....[1]....
        /*0060*/ 	.word	0x000012b0


	//   ....[2]....
        /*0064*/ 	.word	0x00002180


	//   ....[3]....
        /*0068*/ 	.word	0x000028e0


	//   ....[4]....
        /*006c*/ 	.word	0x00002cd0


	//   ....[5]....
        /*0070*/ 	.word	0x00002ec0


	//----- nvinfo : EIATTR_CRS_STACK_SIZE
	.align		4
.L_19:
        /*0074*/ 	.byte	0x04, 0x1e
        /*0076*/ 	.short	(.L_21 - .L_20)
.L_20:
        /*0078*/ 	.word	0x00000000


	//----- nvinfo : EIATTR_CBANK_PARAM_SIZE
	.align		4
.L_21:
        /*007c*/ 	.byte	0x03, 0x19
        /*007e*/ 	.short	0x0018


	//----- nvinfo : EIATTR_PARAM_CBANK
	.align		4
        /*0080*/ 	.byte	0x04, 0x0a
        /*0082*/ 	.short	(.L_23 - .L_22)
	.align		4
.L_22:
        /*0084*/ 	.word	index@(.nv.constant0._Z14softmax_kernelPfS_ii)
        /*0088*/ 	.short	0x0380
        /*008a*/ 	.short	0x0018


	//----- nvinfo : EIATTR_SW_WAR
	.align		4
.L_23:
        /*008c*/ 	.byte	0x04, 0x36
        /*008e*/ 	.short	(.L_25 - .L_24)
.L_24:
        /*0090*/ 	.word	0x00000008
.L_25:


//--------------------- .nv.callgraph             --------------------------
	.section	.nv.callgraph,"",@"SHT_CUDA_CALLGRAPH"
	.align	4
	.sectionentsize	8
	.align		4
        /*0000*/ 	.word	0x00000000
	.align		4
        /*0004*/ 	.word	0xffffffff
	.align		4
        /*0008*/ 	.word	0x00000000
	.align		4
        /*000c*/ 	.word	0xfffffffe
	.align		4
        /*0010*/ 	.word	0x00000000
	.align		4
        /*0014*/ 	.word	0xfffffffd
	.align		4
        /*0018*/ 	.word	0x00000000
	.align		4
        /*001c*/ 	.word	0xfffffffc


//--------------------- .text._Z14softmax_kernelPfS_ii --------------------------
	.section	.text._Z14softmax_kernelPfS_ii,"ax",@progbits
	.align	128
        .global         _Z14softmax_kernelPfS_ii
        .type           _Z14softmax_kernelPfS_ii,@function
        .size           _Z14softmax_kernelPfS_ii,(.L_x_57 - _Z14softmax_kernelPfS_ii)
        .other          _Z14softmax_kernelPfS_ii,@"STO_CUDA_ENTRY STV_DEFAULT"
_Z14softmax_kernelPfS_ii:
.text._Z14softmax_kernelPfS_ii:
[----:B------:R-:W-:Y:S01]  /*0000*/  LDC R1, c[0x0][0x37c] ;  /* 0x0000df00ff017b82 */ /* 0x000fe20000000800 */
[----:B------:R-:W0:Y:S07]  /*0010*/  S2R R3, SR_TID.X ;  /* 0x0000000000037919 */ /* 0x000e2e0000002100 */
[----:B------:R-:W0:Y:S01]  /*0020*/  S2UR UR4, SR_CTAID.X ;  /* 0x00000000000479c3 */ /* 0x000e220000002500 */
[----:B------:R-:W1:Y:S07]  /*0030*/  LDCU UR5, c[0x0][0x390] ;  /* 0x00007200ff0577ac */ /* 0x000e6e0008000800 */
[----:B------:R-:W0:Y:S02]  /*0040*/  LDC R4, c[0x0][0x360] ;  /* 0x0000d800ff047b82 */ /* 0x000e240000000800 */
[----:B0-----:R-:W-:-:S05]  /*0050*/  IMAD R4, R4, UR4, R3 ;  /* 0x0000000404047c24 */ /* 0x001fca000f8e0203 */
[----:B-1----:R-:W-:-:S13]  /*0060*/  ISETP.GE.AND P0, PT, R4, UR5, PT ;  /* 0x0000000504007c0c */ /* 0x002fda000bf06270 */
[----:B------:R-:W-:Y:S05]  /*0070*/  @P0 EXIT ;  /* 0x000000000000094d */ /* 0x000fea0003800000 */
[----:B------:R-:W0:Y:S01]  /*0080*/  LDC.64 R10, c[0x0][0x380] ;  /* 0x0000e000ff0a7b82 */ /* 0x000e220000000a00 */
[----:B------:R-:W1:Y:S01]  /*0090*/  LDCU UR5, c[0x0][0x394] ;  /* 0x00007280ff0577ac */ /* 0x000e620008000800 */
[----:B------:R-:W2:Y:S01]  /*00a0*/  LDCU.64 UR8, c[0x0][0x358] ;  /* 0x00006b00ff0877ac */ /* 0x000ea20008000a00 */
[----:B-1----:R-:W-:-:S04]  /*00b0*/  IMAD R4, R4, UR5, RZ ;  /* 0x0000000504047c24 */ /* 0x002fc8000f8e02ff */
[----:B0-----:R-:W-:-:S05]  /*00c0*/  IMAD.WIDE R10, R4, 0x4, R10 ;  /* 0x00000004040a7825 */ /* 0x001fca00078e020a */
[----:B--2---:R0:W5:Y:S01]  /*00d0*/  LDG.E R2, desc[UR8][R10.64] ;  /* 0x000000080a027981 */ /* 0x004162000c1e1900 */
[----:B------:R-:W-:-:S09]  /*00e0*/  UISETP.GE.AND UP0, UPT, UR5, 0x2, UPT ;  /* 0x000000020500788c */ /* 0x000fd2000bf06270 */
[----:B0-----:R-:W-:Y:S05]  /*00f0*/  BRA.U !UP0, `(.L_x_0) ;  /* 0x0000000508547547 */ /* 0x001fea000b800000 */
[----:B------:R-:W-:Y:S01]  /*0100*/  UIADD3 UR4, UPT, UPT, UR5, -0x1, URZ ;  /* 0xffffffff05047890 */ /* 0x000fe2000fffe0ff */
[----:B------:R-:W-:Y:S01]  /*0110*/  HFMA2 R3, -RZ, RZ, 0, 5.9604644775390625e-08 ;  /* 0x00000001ff037431 */ /* 0x000fe200000001ff */
[----:B------:R-:W-:Y:S02]  /*0120*/  UIADD3 UR5, UPT, UPT, UR5, -0x2, URZ ;  /* 0xfffffffe05057890 */ /* 0x000fe4000fffe0ff */
[----:B------:R-:W-:Y:S02]  /*0130*/  ULOP3.LUT UR6, UR4, 0xf, URZ, 0xc0, !UPT ;  /* 0x0000000f04067892 */ /* 0x000fe4000f8ec0ff */
[----:B------:R-:W-:-:S09]  /*0140*/  UISETP.GE.U32.AND UP0, UPT, UR5, 0xf, UPT ;  /* 0x0000000f0500788c */ /* 0x000fd2000bf06070 */
[----:B------:R-:W-:Y:S05]  /*0150*/  BRA.U !UP0, `(.L_x_1) ;  /* 0x0000000108947547 */ /* 0x000fea000b800000 */
[----:B------:R-:W-:Y:S01]  /*0160*/  IADD3 R13, P0, PT, R10, 0x20, RZ ;  /* 0x000000200a0d7810 */ /* 0x000fe20007f1e0ff */
[----:B------:R-:W-:Y:S01]  /*0170*/  ULOP3.LUT UR5, UR4, 0xfffffff0, URZ, 0xc0, !UPT ;  /* 0xfffffff004057892 */ /* 0x000fe2000f8ec0ff */
[----:B------:R-:W-:Y:S02]  /*0180*/  MOV R0, RZ ;  /* 0x000000ff00007202 */ /* 0x000fe40000000f00 */
[----:B------:R-:W-:Y:S01]  /*0190*/  IADD3.X R7, PT, PT, RZ, R11, RZ, P0, !PT ;  /* 0x0000000bff077210 */ /* 0x000fe200007fe4ff */
[----:B------:R-:W-:-:S12]  /*01a0*/  UIADD3 UR5, UPT, UPT, -UR5, URZ, URZ ;  /* 0x000000ff05057290 */ /* 0x000fd8000fffe1ff */
.L_x_2:
[----:B------:R-:W-:-:S05]  /*01b0*/  MOV R6, R13 ;  /* 0x0000000d00067202 */ /* 0x000fca0000000f00 */
[----:B------:R-:W2:Y:S04]  /*01c0*/  LDG.E R9, desc[UR8][R6.64+-0x1c] ;  /* 0xffffe40806097981 */ /* 0x000ea8000c1e1900 */
[----:B------:R-:W2:Y:S04]  /*01d0*/  LDG.E R13, desc[UR8][R6.64+-0x18] ;  /* 0xffffe808060d7981 */ /* 0x000ea8000c1e1900 */
[----:B------:R-:W3:Y:S04]  /*01e0*/  LDG.E R14, desc[UR8][R6.64+-0x14] ;  /* 0xffffec08060e7981 */ /* 0x000ee8000c1e1900 */
[----:B------:R-:W3:Y:S04]  /*01f0*/  LDG.E R15, desc[UR8][R6.64+-0x10] ;  /* 0xfffff008060f7981 */ /* 0x000ee8000c1e1900 */
[----:B------:R-:W4:Y:S04]  /*0200*/  LDG.E R16, desc[UR8][R6.64+-0xc] ;  /* 0xfffff40806107981 */ /* 0x000f28000c1e1900 */
        /* <DEDUP_REMOVED lines=10> */
[----:B------:R0:W4:Y:S01]  /*02b0*/  LDG.E R3, desc[UR8][R6.64+0x20] ;  /* 0x0000200806037981 */ /* 0x000122000c1e1900 */
[----:B------:R-:W-:Y:S01]  /*02c0*/  UIADD3 UR5, UPT, UPT, UR5, 0x10, URZ ;  /* 0x0000001005057890 */ /* 0x000fe2000fffe0ff */
[----:B------:R-:W-:-:S03]  /*02d0*/  IADD3 R0, PT, PT, R0, 0x10, RZ ;  /* 0x0000001000007810 */ /* 0x000fc60007ffe0ff */
[----:B------:R-:W-:Y:S01]  /*02e0*/  UISETP.NE.AND UP0, UPT, UR5, URZ, UPT ;  /* 0x000000ff0500728c */ /* 0x000fe2000bf05270 */
[----:B--2--5:R-:W-:Y:S02]  /*02f0*/  FMNMX3 R9, R2, R9, R13, !PT ;  /* 0x0000000902097276 */ /* 0x024fe4000780000d */
[----:B------:R-:W-:-:S04]  /*0300*/  IADD3 R13, P0, PT, R6, 0x40, RZ ;  /* 0x00000040060d7810 */ /* 0x000fc80007f1e0ff */
[----:B0-----:R-:W-:Y:S02]  /*0310*/  IADD3.X R7, PT, PT, RZ, R7, RZ, P0, !PT ;  /* 0x00000007ff077210 */ /* 0x001fe400007fe4ff */
[----:B---3--:R-:W-:-:S04]  /*0320*/  FMNMX3 R9, R9, R14, R15, !PT ;  /* 0x0000000e09097276 */ /* 0x008fc8000780000f */
[----:B----4-:R-:W-:-:S04]  /*0330*/  FMNMX3 R9, R9, R16, R17, !PT ;  /* 0x0000001009097276 */ /* 0x010fc80007800011 */
[----:B------:R-:W-:-:S04]  /*0340*/  FMNMX3 R9, R9, R18, R19, !PT ;  /* 0x0000001209097276 */ /* 0x000fc80007800013 */
[----:B------:R-:W-:-:S04]  /*0350*/  FMNMX3 R9, R9, R20, R21, !PT ;  /* 0x0000001409097276 */ /* 0x000fc80007800015 */
[----:B------:R-:W-:-:S04]  /*0360*/  FMNMX3 R9, R9, R22, R23, !PT ;  /* 0x0000001609097276 */ /* 0x000fc80007800017 */
[----:B------:R-:W-:-:S04]  /*0370*/  FMNMX3 R5, R9, R5, R12, !PT ;  /* 0x0000000509057276 */ /* 0x000fc8000780000c */
[----:B------:R-:W-:Y:S01]  /*0380*/  FMNMX3 R2, R5, R8, R3, !PT ;  /* 0x0000000805027276 */ /* 0x000fe20007800003 */
[----:B------:R-:W-:Y:S06]  /*0390*/  BRA.U UP0, `(.L_x_2) ;  /* 0xfffffffd00847547 */ /* 0x000fec000b83ffff */
[----:B------:R-:W-:-:S07]  /*03a0*/  IADD3 R3, PT, PT, R0, 0x1, RZ ;  /* 0x0000000100037810 */ /* 0x000fce0007ffe0ff */
.L_x_1:
[----:B------:R-:W-:-:S09]  /*03b0*/  UISETP.NE.AND UP0, UPT, UR6, URZ, UPT ;  /* 0x000000ff0600728c */ /* 0x000fd2000bf05270 */
[----:B------:R-:W-:Y:S05]  /*03c0*/  BRA.U !UP0, `(.L_x_0) ;  /* 0x0000000108a07547 */ /* 0x000fea000b800000 */
[----:B------:R-:W-:Y:S02]  /*03d0*/  UISETP.GE.U32.AND UP0, UPT, UR6, 0x8, UPT ;  /* 0x000000080600788c */ /* 0x000fe4000bf06070 */
[----:B------:R-:W-:-:S04]  /*03e0*/  ULOP3.LUT UR5, UR4, 0x7, URZ, 0xc0, !UPT ;  /* 0x0000000704057892 */ /* 0x000fc8000f8ec0ff */
[----:B------:R-:W-:-:S03]  /*03f0*/  UISETP.NE.AND UP1, UPT, UR5, URZ, UPT ;  /* 0x000000ff0500728c */ /* 0x000fc6000bf25270 */
[----:B------:R-:W-:Y:S08]  /*0400*/  BRA.U !UP0, `(.L_x_3) ;  /* 0x0000000108387547 */ /* 0x000ff0000b800000 */
[----:B------:R-:W-:-:S05]  /*0410*/  IMAD.WIDE R6, R3, 0x4, R10 ;  /* 0x0000000403067825 */ /* 0x000fca00078e020a */
[----:B------:R-:W2:Y:S04]  /*0420*/  LDG.E R5, desc[UR8][R6.64] ;  /* 0x0000000806057981 */ /* 0x000ea8000c1e1900 */
[----:B------:R-:W2:Y:S04]  /*0430*/  LDG.E R0, desc[UR8][R6.64+0x4] ;  /* 0x0000040806007981 */ /* 0x000ea8000c1e1900 */
[----:B------:R-:W3:Y:S04]  /*0440*/  LDG.E R9, desc[UR8][R6.64+0x8] ;  /* 0x0000080806097981 */ /* 0x000ee8000c1e1900 */
[----:B------:R-:W3:Y:S04]  /*0450*/  LDG.E R8, desc[UR8][R6.64+0xc] ;  /* 0x00000c0806087981 */ /* 0x000ee8000c1e1900 */
[----:B------:R-:W4:Y:S04]  /*0460*/  LDG.E R13, desc[UR8][R6.64+0x10] ;  /* 0x00001008060d7981 */ /* 0x000f28000c1e1900 */
[----:B------:R-:W4:Y:S04]  /*0470*/  LDG.E R12, desc[UR8][R6.64+0x14] ;  /* 0x00001408060c7981 */ /* 0x000f28000c1e1900 */
[----:B------:R-:W4:Y:S04]  /*0480*/  LDG.E R15, desc[UR8][R6.64+0x18] ;  /* 0x00001808060f7981 */ /* 0x000f28000c1e1900 */
[----:B------:R-:W4:Y:S01]  /*0490*/  LDG.E R14, desc[UR8][R6.64+0x1c] ;  /* 0x00001c08060e7981 */ /* 0x000f22000c1e1900 */
[----:B------:R-:W-:-:S02]  /*04a0*/  IADD3 R3, PT, PT, R3, 0x8, RZ ;  /* 0x0000000803037810 */ /* 0x000fc40007ffe0ff */
[----:B--2--5:R-:W-:-:S04]  /*04b0*/  FMNMX3 R0, R2, R5, R0, !PT ;  /* 0x0000000502007276 */ /* 0x024fc80007800000 */
[----:B---3--:R-:W-:-:S04]  /*04c0*/  FMNMX3 R0, R0, R9, R8, !PT ;  /* 0x0000000900007276 */ /* 0x008fc80007800008 */
[----:B----4-:R-:W-:-:S04]  /*04d0*/  FMNMX3 R0, R0, R13, R12, !PT ;  /* 0x0000000d00007276 */ /* 0x010fc8000780000c */
[----:B------:R-:W-:-:S07]  /*04e0*/  FMNMX3 R2, R0, R15, R14, !PT ;  /* 0x0000000f00027276 */ /* 0x000fce000780000e */
.L_x_3:
        /* <DEDUP_REMOVED lines=9> */
[----:B------:R-:W3:Y:S01]  /*0580*/  LDG.E R8, desc[UR8][R6.64+0xc] ;  /* 0x00000c0806087981 */ /* 0x000ee2000c1e1900 */
[----:B------:R-:W-:-:S02]  /*0590*/  IADD3 R3, PT, PT, R3, 0x4, RZ ;  /* 0x0000000403037810 */ /* 0x000fc40007ffe0ff */
[----:B--2--5:R-:W-:-:S04]  /*05a0*/  FMNMX3 R0, R2, R5, R0, !PT ;  /* 0x0000000502007276 */ /* 0x024fc80007800000 */
[----:B---3--:R-:W-:-:S07]  /*05b0*/  FMNMX3 R2, R0, R9, R8, !PT ;  /* 0x0000000900027276 */ /* 0x008fce0007800008 */
.L_x_4:
[----:B------:R-:W-:Y:S05]  /*05c0*/  BRA.U !UP1, `(.L_x_0) ;  /* 0x0000000109207547 */ /* 0x000fea000b800000 */
[----:B------:R-:W-:-:S12]  /*05d0*/  UIADD3 UR4, UPT, UPT, -UR4, URZ, URZ ;  /* 0x000000ff04047290 */ /* 0x000fd8000fffe1ff */
.L_x_5:
[----:B------:R-:W-:-:S06]  /*05e0*/  IMAD.WIDE R6, R3, 0x4, R10 ;  /* 0x0000000403067825 */ /* 0x000fcc00078e020a */
[----:B------:R-:W2:Y:S01]  /*05f0*/  LDG.E R7, desc[UR8][R6.64] ;  /* 0x0000000806077981 */ /* 0x000ea2000c1e1900 */
[----:B------:R-:W-:Y:S01]  /*0600*/  UIADD3 UR4, UPT, UPT, UR4, 0x1, URZ ;  /* 0x0000000104047890 */ /* 0x000fe2000fffe0ff */
[----:B------:R-:W-:-:S03]  /*0610*/  IADD3 R3, PT, PT, R3, 0x1, RZ ;  /* 0x0000000103037810 */ /* 0x000fc60007ffe0ff */
[----:B------:R-:W-:Y:S01]  /*0620*/  UISETP.NE.AND UP0, UPT, UR4, URZ, UPT ;  /* 0x000000ff0400728c */ /* 0x000fe2000bf05270 */
[----:B--2--5:R-:W-:-:S08]  /*0630*/  FMNMX R2, R7, R2, !PT ;  /* 0x0000000207027209 */ /* 0x024fd00007800000 */
[----:B------:R-:W-:Y:S05]  /*0640*/  BRA.U UP0, `(.L_x_5) ;  /* 0xfffffffd00e47547 */ /* 0x000fea000b83ffff */
.L_x_0:
[----:B------:R-:W0:Y:S01]  /*0650*/  LDCU UR4, c[0x0][0x394] ;  /* 0x00007280ff0477ac */ /* 0x000e220008000800 */
[----:B------:R-:W-:Y:S01]  /*0660*/  HFMA2 R3, -RZ, RZ, 0, 0 ;  /* 0x00000000ff037431 */ /* 0x000fe200000001ff */
[----:B0-----:R-:W-:-:S09]  /*0670*/  UISETP.GE.AND UP0, UPT, UR4, 0x1, UPT ;  /* 0x000000010400788c */ /* 0x001fd2000bf06270 */
[----:B------:R-:W-:Y:S05]  /*0680*/  BRA.U !UP0, `(.L_x_6) ;  /* 0x0000000d08007547 */ /* 0x000fea000b800000 */
[----:B------:R-:W-:Y:S01]  /*0690*/  UISETP.GE.U32.AND UP1, UPT, UR4, 0x8, UPT ;  /* 0x000000080400788c */ /* 0x000fe2000bf26070 */
[----:B------:R-:W-:Y:S01]  /*06a0*/  MOV R3, RZ ;  /* 0x000000ff00037202 */ /* 0x000fe20000000f00 */
[----:B------:R-:W-:Y:S01]  /*06b0*/  ULOP3.LUT UR5, UR4, 0x7, URZ, 0xc0, !UPT ;  /* 0x0000000704057892 */ /* 0x000fe2000f8ec0ff */
[----:B------:R-:W-:-:S03]  /*06c0*/  MOV R5, RZ ;  /* 0x000000ff00057202 */ /* 0x000fc60000000f00 */
[----:B------:R-:W-:-:S03]  /*06d0*/  UISETP.NE.AND UP0, UPT, UR5, URZ, UPT ;  /* 0x000000ff0500728c */ /* 0x000fc6000bf05270 */
[----:B------:R-:W-:Y:S08]  /*06e0*/  BRA.U !UP1, `(.L_x_7) ;  /* 0x0000000509747547 */ /* 0x000ff0000b800000 */
[----:B------:R-:W-:Y:S01]  /*06f0*/  ULOP3.LUT UR4, UR4, 0x7ffffff8, URZ, 0xc0, !UPT ;  /* 0x7ffffff804047892 */ /* 0x000fe2000f8ec0ff */
[----:B------:R-:W-:Y:S02]  /*0700*/  IADD3 R6, P0, PT, R10, 0x10, RZ ;  /* 0x000000100a067810 */ /* 0x000fe40007f1e0ff */
[----:B------:R-:W-:Y:S01]  /*0710*/  MOV R3, RZ ;  /* 0x000000ff00037202 */ /* 0x000fe20000000f00 */
[----:B------:R-:W-:Y:S01]  /*0720*/  UIADD3 UR6, UPT, UPT, -UR4, URZ, URZ ;  /* 0x000000ff04067290 */ /* 0x000fe2000fffe1ff */
[----:B------:R-:W-:Y:S02]  /*0730*/  IADD3.X R7, PT, PT, RZ, R11, RZ, P0, !PT ;  /* 0x0000000bff077210 */ /* 0x000fe400007fe4ff */
[----:B------:R-:W-:-:S09]  /*0740*/  MOV R5, UR4 ;  /* 0x0000000400057c02 */ /* 0x000fd20008000f00 */
.L_x_8:
[----:B------:R-:W2:Y:S04]  /*0750*/  LDG.E R21, desc[UR8][R6.64+-0x10] ;  /* 0xfffff00806157981 */ /* 0x000ea8000c1e1900 */
[----:B------:R-:W3:Y:S04]  /*0760*/  LDG.E R25, desc[UR8][R6.64+-0xc] ;  /* 0xfffff40806197981 */ /* 0x000ee8000c1e1900 */
[----:B------:R-:W4:Y:S04]  /*0770*/  LDG.E R27, desc[UR8][R6.64+-0x8] ;  /* 0xfffff808061b7981 */ /* 0x000f28000c1e1900 */
[----:B------:R-:W4:Y:S04]  /*0780*/  LDG.E R13, desc[UR8][R6.64+-0x4] ;  /* 0xfffffc08060d7981 */ /* 0x000f28000c1e1900 */
[----:B------:R-:W4:Y:S04]  /*0790*/  LDG.E R17, desc[UR8][R6.64+0x4] ;  /* 0x0000040806117981 */ /* 0x000f28000c1e1900 */
[----:B------:R-:W4:Y:S04]  /*07a0*/  LDG.E R19, desc[UR8][R6.64] ;  /* 0x0000000806137981 */ /* 0x000f28000c1e1900 */
[----:B------:R-:W4:Y:S04]  /*07b0*/  LDG.E R15, desc[UR8][R6.64+0x8] ;  /* 0x00000808060f7981 */ /* 0x000f28000c1e1900 */
[----:B------:R0:W4:Y:S01]  /*07c0*/  LDG.E R9, desc[UR8][R6.64+0xc] ;  /* 0x00000c0806097981 */ /* 0x000122000c1e1900 */
[----:B------:R-:W-:Y:S01]  /*07d0*/  HFMA2 R12, -RZ, RZ, 0.96630859375, -0.0022525787353515625 ;  /* 0x3bbb989dff0c7431 */ /* 0x000fe200000001ff */
[----:B------:R-:W-:Y:S01]  /*07e0*/  MOV R0, 0x437c0000 ;  /* 0x437c000000007802 */ /* 0x000fe20000000f00 */
[----:B------:R-:W-:-:S04]  /*07f0*/  UIADD3 UR6, UPT, UPT, UR6, 0x8, URZ ;  /* 0x0000000806067890 */ /* 0x000fc8000fffe0ff */
[----:B------:R-:W-:Y:S01]  /*0800*/  UISETP.NE.AND UP1, UPT, UR6, URZ, UPT ;  /* 0x000000ff0600728c */ /* 0x000fe2000bf25270 */
[----:B0-----:R-:W-:-:S04]  /*0810*/  IADD3 R6, P0, PT, R6, 0x20, RZ ;  /* 0x0000002006067810 */ /* 0x001fc80007f1e0ff */
[----:B------:R-:W-:Y:S01]  /*0820*/  IADD3.X R7, PT, PT, RZ, R7, RZ, P0, !PT ;  /* 0x00000007ff077210 */ /* 0x000fe200007fe4ff */
[----:B--2--5:R-:W-:-:S04]  /*0830*/  FADD R21, R21, -R2 ;  /* 0x8000000215157221 */ /* 0x024fc80000000000 */
[----:B------:R-:W-:-:S04]  /*0840*/  FFMA.SAT R23, R21, R12, 0.5 ;  /* 0x3f00000015177423 */ /* 0x000fc8000000200c */
[----:B------:R-:W-:Y:S01]  /*0850*/  FFMA.RM R14, R23, R0, 12582913 ;  /* 0x4b400001170e7423 */ /* 0x000fe20000004000 */
[----:B---3--:R-:W-:-:S03]  /*0860*/  FADD R25, R25, -R2 ;  /* 0x8000000219197221 */ /* 0x008fc60000000000 */
[----:B------:R-:W-:Y:S01]  /*0870*/  FADD R8, R14, -12583039 ;  /* 0xcb40007f0e087421 */ /* 0x000fe20000000000 */
[----:B------:R-:W-:-:S03]  /*0880*/  FFMA.SAT R23, R25, R12, 0.5 ;  /* 0x3f00000019177423 */ /* 0x000fc6000000200c */
[----:B------:R-:W-:-:S04]  /*0890*/  FFMA R8, R21, 1.4426950216293334961, -R8 ;  /* 0x3fb8aa3b15087823 */ /* 0x000fc80000000808 */
[----:B------:R-:W-:Y:S01]  /*08a0*/  FFMA R18, R21, 1.925963033500011079e-08, R8 ;  /* 0x32a5706015127823 */ /* 0x000fe20000000008 */
[----:B------:R-:W-:Y:S01]  /*08b0*/  FFMA.RM R8, R23, R0, 12582913 ;  /* 0x4b40000117087423 */ /* 0x000fe20000004000 */
[----:B----4-:R-:W-:-:S03]  /*08c0*/  FADD R21, R27, -R2 ;  /* 0x800000021b157221 */ /* 0x010fc60000000000 */
[----:B------:R-:W-:Y:S01]  /*08d0*/  FADD R16, R8, -12583039 ;  /* 0xcb40007f08107421 */ /* 0x000fe20000000000 */
[----:B------:R-:W0:Y:S01]  /*08e0*/  MUFU.EX2 R18, R18 ;  /* 0x0000001200127308 */ /* 0x000e220000000800 */
[----:B------:R-:W-:Y:S01]  /*08f0*/  FFMA.SAT R27, R21, R12, 0.5 ;  /* 0x3f000000151b7423 */ /* 0x000fe2000000200c */
[----:B------:R-:W-:Y:S01]  /*0900*/  FADD R23, R13, -R2 ;  /* 0x800000020d177221 */ /* 0x000fe20000000000 */
[----:B------:R-:W-:Y:S02]  /*0910*/  FFMA R16, R25, 1.4426950216293334961, -R16 ;  /* 0x3fb8aa3b19107823 */ /* 0x000fe40000000810 */
[----:B------:R-:W-:Y:S02]  /*0920*/  FFMA.RM R13, R27, R0, 12582913 ;  /* 0x4b4000011b0d7423 */ /* 0x000fe40000004000 */
[----:B------:R-:W-:Y:S01]  /*0930*/  FFMA R16, R25, 1.925963033500011079e-08, R16 ;  /* 0x32a5706019107823 */ /* 0x000fe20000000010 */
[----:B------:R-:W-:Y:S01]  /*0940*/  FFMA.SAT R25, R23, R12, 0.5 ;  /* 0x3f00000017197423 */ /* 0x000fe2000000200c */
[----:B------:R-:W-:Y:S01]  /*0950*/  SHF.L.U32 R20, R14, 0x17, RZ ;  /* 0x000000170e147819 */ /* 0x000fe200000006ff */
[----:B------:R-:W-:-:S02]  /*0960*/  FADD R22, R13, -12583039 ;  /* 0xcb40007f0d167421 */ /* 0x000fc40000000000 */
[----:B------:R-:W-:Y:S01]  /*0970*/  FFMA.RM R14, R25, R0, 12582913 ;  /* 0x4b400001190e7423 */ /* 0x000fe20000004000 */
[----:B------:R-:W-:Y:S01]  /*0980*/  FADD R25, R17, -R2 ;  /* 0x8000000211197221 */ /* 0x000fe20000000000 */
[C---:B------:R-:W-:Y:S01]  /*0990*/  FFMA R22, R21.reuse, 1.4426950216293334961, -R22 ;  /* 0x3fb8aa3b15167823 */ /* 0x040fe20000000816 */
[----:B0-----:R-:W-:Y:S01]  /*09a0*/  FFMA R3, R20, R18, R3 ;  /* 0x0000001214037223 */ /* 0x001fe20000000003 */
[----:B------:R-:W-:Y:S02]  /*09b0*/  FADD R20, R14, -12583039 ;  /* 0xcb40007f0e147421 */ /* 0x000fe40000000000 */
[----:B------:R-:W-:Y:S01]  /*09c0*/  FFMA R18, R21, 1.925963033500011079e-08, R22 ;  /* 0x32a5706015127823 */ /* 0x000fe20000000016 */
[----:B------:R-:W-:Y:S01]  /*09d0*/  FFMA.SAT R21, R25, R12, 0.5 ;  /* 0x3f00000019157423 */ /* 0x000fe2000000200c */
[----:B------:R-:W-:Y:S01]  /*09e0*/  FFMA R20, R23, 1.4426950216293334961, -R20 ;  /* 0x3fb8aa3b17147823 */ /* 0x000fe20000000814 */
[----:B------:R-:W-:-:S03]  /*09f0*/  FADD R19, R19, -R2 ;  /* 0x8000000213137221 */ /* 0x000fc60000000000 */
[----:B------:R-:W-:Y:S01]  /*0a00*/  FFMA R22, R23, 1.925963033500011079e-08, R20 ;  /* 0x32a5706017167823 */ /* 0x000fe20000000014 */
[----:B------:R-:W-:Y:S01]  /*0a10*/  FFMA.RM R20, R21, R0, 12582913 ;  /* 0x4b40000115147423 */ /* 0x000fe20000004000 */
[----:B------:R-:W-:Y:S01]  /*0a20*/  FFMA.SAT R27, R19, R12, 0.5 ;  /* 0x3f000000131b7423 */ /* 0x000fe2000000200c */
[--C-:B------:R-:W-:Y:S02]  /*0a30*/  FADD R23, R15, -R2.reuse ;  /* 0x800000020f177221 */ /* 0x100fe40000000000 */
[----:B------:R-:W-:Y:S01]  /*0a40*/  FADD R26, R20, -12583039 ;  /* 0xcb40007f141a7421 */ /* 0x000fe20000000000 */
[----:B------:R-:W-:Y:S01]  /*0a50*/  FFMA.RM R17, R27, R0, 12582913 ;  /* 0x4b4000011b117423 */ /* 0x000fe20000004000 */
[----:B------:R-:W-:Y:S02]  /*0a60*/  FADD R21, R9, -R2 ;  /* 0x8000000209157221 */ /* 0x000fe40000000000 */
[----:B------:R-:W-:Y:S01]  /*0a70*/  FFMA R26, R25, 1.4426950216293334961, -R26 ;  /* 0x3fb8aa3b191a7823 */ /* 0x000fe2000000081a */
[----:B------:R-:W-:Y:S01]  /*0a80*/  FADD R24, R17, -12583039 ;  /* 0xcb40007f11187421 */ /* 0x000fe20000000000 */
[-C--:B------:R-:W-:Y:S01]  /*0a90*/  FFMA.SAT R27, R23, R12.reuse, 0.5 ;  /* 0x3f000000171b7423 */ /* 0x080fe2000000200c */
[----:B------:R-:W0:Y:S01]  /*0aa0*/  MUFU.EX2 R16, R16 ;  /* 0x0000001000107308 */ /* 0x000e220000000800 */
[----:B------:R-:W-:Y:S01]  /*0ab0*/  FFMA R26, R25, 1.925963033500011079e-08, R26 ;  /* 0x32a57060191a7823 */ /* 0x000fe2000000001a */
[----:B------:R-:W-:Y:S01]  /*0ac0*/  FFMA R24, R19, 1.4426950216293334961, -R24 ;  /* 0x3fb8aa3b13187823 */ /* 0x000fe20000000818 */
[----:B------:R-:W-:Y:S01]  /*0ad0*/  FFMA.SAT R25, R21, R12, 0.5 ;  /* 0x3f00000015197423 */ /* 0x000fe2000000200c */
[----:B------:R-:W-:-:S02]  /*0ae0*/  FFMA.RM R9, R27, R0, 12582913 ;  /* 0x4b4000011b097423 */ /* 0x000fc40000004000 */
[----:B------:R-:W-:Y:S02]  /*0af0*/  FFMA R19, R19, 1.925963033500011079e-08, R24 ;  /* 0x32a5706013137823 */ /* 0x000fe40000000018 */
[----:B------:R-:W1:Y:S01]  /*0b00*/  MUFU.EX2 R18, R18 ;  /* 0x0000001200127308 */ /* 0x000e620000000800 */
[----:B------:R-:W-:Y:S01]  /*0b10*/  FFMA.RM R0, R25, R0, 12582913 ;  /* 0x4b40000119007423 */ /* 0x000fe20000004000 */
[----:B------:R-:W-:Y:S01]  /*0b20*/  FADD R12, R9, -12583039 ;  /* 0xcb40007f090c7421 */ /* 0x000fe20000000000 */
[----:B------:R-:W-:Y:S02]  /*0b30*/  SHF.L.U32 R8, R8, 0x17, RZ ;  /* 0x0000001708087819 */ /* 0x000fe400000006ff */
[----:B------:R-:W-:-:S03]  /*0b40*/  FADD R28, R0, -12583039 ;  /* 0xcb40007f001c7421 */ /* 0x000fc60000000000 */
[----:B------:R2:W3:Y:S01]  /*0b50*/  MUFU.EX2 R15, R22 ;  /* 0x00000016000f7308 */ /* 0x0004e20000000800 */
[----:B------:R-:W-:-:S07]  /*0b60*/  FFMA R28, R21, 1.4426950216293334961, -R28 ;  /* 0x3fb8aa3b151c7823 */ /* 0x000fce000000081c */
[----:B------:R-:W4:Y:S01]  /*0b70*/  MUFU.EX2 R19, R19 ;  /* 0x0000001300137308 */ /* 0x000f220000000800 */
[----:B--2---:R-:W-:Y:S01]  /*0b80*/  FFMA R22, R23, 1.4426950216293334961, -R12 ;  /* 0x3fb8aa3b17167823 */ /* 0x004fe2000000080c */
[----:B------:R-:W-:-:S03]  /*0b90*/  FFMA R28, R21, 1.925963033500011079e-08, R28 ;  /* 0x32a57060151c7823 */ /* 0x000fc6000000001c */
[----:B------:R-:W-:Y:S01]  /*0ba0*/  FFMA R24, R23, 1.925963033500011079e-08, R22 ;  /* 0x32a5706017187823 */ /* 0x000fe20000000016 */
[----:B------:R-:W-:Y:S01]  /*0bb0*/  SHF.L.U32 R22, R13, 0x17, RZ ;  /* 0x000000170d167819 */ /* 0x000fe200000006ff */
[----:B0-----:R-:W-:Y:S01]  /*0bc0*/  FFMA R13, R8, R16, R3 ;  /* 0x00000010080d7223 */ /* 0x001fe20000000003 */
[----:B------:R-:W0:Y:S01]  /*0bd0*/  MUFU.EX2 R12, R26 ;  /* 0x0000001a000c7308 */ /* 0x000e220000000800 */
[----:B------:R-:W-:Y:S02]  /*0be0*/  SHF.L.U32 R23, R14, 0x17, RZ ;  /* 0x000000170e177819 */ /* 0x000fe400000006ff */
[----:B-1----:R-:W-:Y:S01]  /*0bf0*/  FFMA R18, R22, R18, R13 ;  /* 0x0000001216127223 */ /* 0x002fe2000000000d */
[----:B------:R-:W-:-:S04]  /*0c00*/  SHF.L.U32 R17, R17, 0x17, RZ ;  /* 0x0000001711117819 */ /* 0x000fc800000006ff */
[----:B------:R-:W1:Y:S01]  /*0c10*/  MUFU.EX2 R3, R24 ;  /* 0x0000001800037308 */ /* 0x000e620000000800 */
[----:B---3--:R-:W-:Y:S01]  /*0c20*/  FFMA R18, R23, R15, R18 ;  /* 0x0000000f17127223 */ /* 0x008fe20000000012 */
[----:B------:R-:W-:-:S06]  /*0c30*/  SHF.L.U32 R20, R20, 0x17, RZ ;  /* 0x0000001714147819 */ /* 0x000fcc00000006ff */
[----:B------:R-:W2:Y:S01]  /*0c40*/  MUFU.EX2 R28, R28 ;  /* 0x0000001c001c7308 */ /* 0x000ea20000000800 */
[----:B----4-:R-:W-:Y:S01]  /*0c50*/  FFMA R17, R17, R19, R18 ;  /* 0x0000001311117223 */ /* 0x010fe20000000012 */
[----:B------:R-:W-:-:S03]  /*0c60*/  SHF.L.U32 R9, R9, 0x17, RZ ;  /* 0x0000001709097819 */ /* 0x000fc600000006ff */
[----:B0-----:R-:W-:Y:S01]  /*0c70*/  FFMA R12, R20, R12, R17 ;  /* 0x0000000c140c7223 */ /* 0x001fe20000000011 */
[----:B------:R-:W-:-:S03]  /*0c80*/  SHF.L.U32 R0, R0, 0x17, RZ ;  /* 0x0000001700007819 */ /* 0x000fc600000006ff */
[----:B-1----:R-:W-:-:S04]  /*0c90*/  FFMA R3, R9, R3, R12 ;  /* 0x0000000309037223 */ /* 0x002fc8000000000c */
[----:B--2---:R-:W-:Y:S01]  /*0ca0*/  FFMA R3, R0, R28, R3 ;  /* 0x0000001c00037223 */ /* 0x004fe20000000003 */
[----:B------:R-:W-:Y:S06]  /*0cb0*/  BRA.U UP1, `(.L_x_8) ;  /* 0xfffffff901a47547 */ /* 0x000fec000b83ffff */
.L_x_7:
[----:B------:R-:W-:Y:S05]  /*0cc0*/  BRA.U !UP0, `(.L_x_6) ;  /* 0x0000000508707547 */ /* 0x000fea000b800000 */
[----:B------:R-:W0:Y:S01]  /*0cd0*/  LDCU UR4, c[0x0][0x394] ;  /* 0x00007280ff0477ac */ /* 0x000e220008000800 */
[----:B------:R-:W-:Y:S02]  /*0ce0*/  UISETP.GE.U32.AND UP0, UPT, UR5, 0x4, UPT ;  /* 0x000000040500788c */ /* 0x000fe4000bf06070 */
[----:B0-----:R-:W-:-:S04]  /*0cf0*/  ULOP3.LUT UR6, UR4, 0x3, URZ, 0xc0, !UPT ;  /* 0x0000000304067892 */ /* 0x001fc8000f8ec0ff */
[----:B------:R-:W-:-:S03]  /*0d00*/  UISETP.NE.AND UP1, UPT, UR6, URZ, UPT ;  /* 0x000000ff0600728c */ /* 0x000fc6000bf25270 */
[----:B------:R-:W-:Y:S08]  /*0d10*/  BRA.U !UP0, `(.L_x_9) ;  /* 0x0000000108b07547 */ /* 0x000ff0000b800000 */
[----:B------:R-:W-:-:S05]  /*0d20*/  IMAD.WIDE.U32 R12, R5, 0x4, R10 ;  /* 0x00000004050c7825 */ /* 0x000fca00078e000a */
[----:B------:R-:W2:Y:S04]  /*0d30*/  LDG.E R7, desc[UR8][R12.64] ;  /* 0x000000080c077981 */ /* 0x000ea8000c1e1900 */
[----:B------:R-:W3:Y:S04]  /*0d40*/  LDG.E R15, desc[UR8][R12.64+0x4] ;  /* 0x000004080c0f7981 */ /* 0x000ee8000c1e1900 */
[----:B------:R-:W4:Y:S04]  /*0d50*/  LDG.E R17, desc[UR8][R12.64+0x8] ;  /* 0x000008080c117981 */ /* 0x000f28000c1e1900 */
[----:B------:R-:W4:Y:S01]  /*0d60*/  LDG.E R19, desc[UR8][R12.64+0xc] ;  /* 0x00000c080c137981 */ /* 0x000f22000c1e1900 */
[----:B------:R-:W-:Y:S01]  /*0d70*/  HFMA2 R18, -RZ, RZ, 0.96630859375, -0.0022525787353515625 ;  /* 0x3bbb989dff127431 */ /* 0x000fe200000001ff */
[----:B------:R-:W-:-:S02]  /*0d80*/  MOV R9, 0x437c0000 ;  /* 0x437c000000097802 */ /* 0x000fc40000000f00 */
[----:B------:R-:W-:Y:S01]  /*0d90*/  IADD3 R5, PT, PT, R5, 0x4, RZ ;  /* 0x0000000405057810 */ /* 0x000fe20007ffe0ff */
[----:B--2--5:R-:W-:-:S04]  /*0da0*/  FADD R8, R7, -R2 ;  /* 0x8000000207087221 */ /* 0x024fc80000000000 */
[----:B------:R-:W-:Y:S01]  /*0db0*/  FFMA.SAT R0, R8, R18, 0.5 ;  /* 0x3f00000008007423 */ /* 0x000fe20000002012 */
[----:B---3--:R-:W-:-:S03]  /*0dc0*/  FADD R14, R15, -R2 ;  /* 0x800000020f0e7221 */ /* 0x008fc60000000000 */
[-C--:B------:R-:W-:Y:S01]  /*0dd0*/  FFMA.RM R0, R0, R9.reuse, 12582913 ;  /* 0x4b40000100007423 */ /* 0x080fe20000004009 */
[-C--:B------:R-:W-:Y:S01]  /*0de0*/  FFMA.SAT R6, R14, R18.reuse, 0.5 ;  /* 0x3f0000000e067423 */ /* 0x080fe20000002012 */
[--C-:B----4-:R-:W-:Y:S02]  /*0df0*/  FADD R7, R17, -R2.reuse ;  /* 0x8000000211077221 */ /* 0x110fe40000000000 */
[----:B------:R-:W-:Y:S01]  /*0e00*/  FADD R15, R0, -12583039 ;  /* 0xcb40007f000f7421 */ /* 0x000fe20000000000 */
[-C--:B------:R-:W-:Y:S01]  /*0e10*/  FFMA.RM R6, R6, R9.reuse, 12582913 ;  /* 0x4b40000106067423 */ /* 0x080fe20000004009 */
[-C--:B------:R-:W-:Y:S01]  /*0e20*/  FFMA.SAT R16, R7, R18.reuse, 0.5 ;  /* 0x3f00000007107423 */ /* 0x080fe20000002012 */
[----:B------:R-:W-:Y:S01]  /*0e30*/  FADD R19, R19, -R2 ;  /* 0x8000000213137221 */ /* 0x000fe20000000000 */
[----:B------:R-:W-:Y:S01]  /*0e40*/  FFMA R15, R8, 1.4426950216293334961, -R15 ;  /* 0x3fb8aa3b080f7823 */ /* 0x000fe2000000080f */
[----:B------:R-:W-:Y:S01]  /*0e50*/  FADD R13, R6, -12583039 ;  /* 0xcb40007f060d7421 */ /* 0x000fe20000000000 */
[----:B------:R-:W-:Y:S01]  /*0e60*/  SHF.L.U32 R0, R0, 0x17, RZ ;  /* 0x0000001700007819 */ /* 0x000fe200000006ff */
[----:B------:R-:W-:Y:S01]  /*0e70*/  FFMA.SAT R18, R19, R18, 0.5 ;  /* 0x3f00000013127423 */ /* 0x000fe20000002012 */
[----:B------:R-:W-:Y:S01]  /*0e80*/  FFMA R12, R8, 1.925963033500011079e-08, R15 ;  /* 0x32a57060080c7823 */ /* 0x000fe2000000000f */
[-C--:B------:R-:W-:Y:S01]  /*0e90*/  FFMA.RM R8, R16, R9.reuse, 12582913 ;  /* 0x4b40000110087423 */ /* 0x080fe20000004009 */
[----:B------:R-:W-:Y:S01]  /*0ea0*/  FFMA R13, R14, 1.4426950216293334961, -R13 ;  /* 0x3fb8aa3b0e0d7823 */ /* 0x000fe2000000080d */
[----:B------:R-:W-:-:S02]  /*0eb0*/  FFMA.RM R18, R18, R9, 12582913 ;  /* 0x4b40000112127423 */ /* 0x000fc40000004009 */
[----:B------:R-:W-:Y:S01]  /*0ec0*/  FADD R16, R8, -12583039 ;  /* 0xcb40007f08107421 */ /* 0x000fe20000000000 */
[----:B------:R-:W-:Y:S01]  /*0ed0*/  FFMA R13, R14, 1.925963033500011079e-08, R13 ;  /* 0x32a570600e0d7823 */ /* 0x000fe2000000000d */
[C---:B------:R-:W-:Y:S01]  /*0ee0*/  FADD R14, R18.reuse, -12583039 ;  /* 0xcb40007f120e7421 */ /* 0x040fe20000000000 */
[----:B------:R-:W0:Y:S01]  /*0ef0*/  MUFU.EX2 R12, R12 ;  /* 0x0000000c000c7308 */ /* 0x000e220000000800 */
[----:B------:R-:W-:Y:S01]  /*0f00*/  FFMA R16, R7, 1.4426950216293334961, -R16 ;  /* 0x3fb8aa3b07107823 */ /* 0x000fe20000000810 */
[----:B------:R-:W-:Y:S01]  /*0f10*/  SHF.L.U32 R18, R18, 0x17, RZ ;  /* 0x0000001712127819 */ /* 0x000fe200000006ff */
[----:B------:R-:W-:Y:S02]  /*0f20*/  FFMA R14, R19, 1.4426950216293334961, -R14 ;  /* 0x3fb8aa3b130e7823 */ /* 0x000fe4000000080e */
[----:B------:R-:W-:Y:S01]  /*0f30*/  FFMA R16, R7, 1.925963033500011079e-08, R16 ;  /* 0x32a5706007107823 */ /* 0x000fe20000000010 */
[----:B------:R-:W-:Y:S01]  /*0f40*/  SHF.L.U32 R7, R6, 0x17, RZ ;  /* 0x0000001706077819 */ /* 0x000fe200000006ff */
[----:B------:R-:W-:Y:S01]  /*0f50*/  FFMA R14, R19, 1.925963033500011079e-08, R14 ;  /* 0x32a57060130e7823 */ /* 0x000fe2000000000e */
[----:B------:R-:W1:Y:S08]  /*0f60*/  MUFU.EX2 R13, R13 ;  /* 0x0000000d000d7308 */ /* 0x000e700000000800 */
[----:B------:R-:W2:Y:S01]  /*0f70*/  MUFU.EX2 R16, R16 ;  /* 0x0000001000107308 */ /* 0x000ea20000000800 */
[----:B0-----:R-:W-:Y:S01]  /*0f80*/  FFMA R0, R0, R12, R3 ;  /* 0x0000000c00007223 */ /* 0x001fe20000000003 */
[----:B------:R-:W-:-:S06]  /*0f90*/  SHF.L.U32 R3, R8, 0x17, RZ ;  /* 0x0000001708037819 */ /* 0x000fcc00000006ff */
[----:B------:R-:W0:Y:S01]  /*0fa0*/  MUFU.EX2 R14, R14 ;  /* 0x0000000e000e7308 */ /* 0x000e220000000800 */
[----:B-1----:R-:W-:-:S04]  /*0fb0*/  FFMA R0, R7, R13, R0 ;  /* 0x0000000d07007223 */ /* 0x002fc80000000000 */
[----:B--2---:R-:W-:-:S04]  /*0fc0*/  FFMA R3, R3, R16, R0 ;  /* 0x0000001003037223 */ /* 0x004fc80000000000 */
[----:B0-----:R-:W-:-:S07]  /*0fd0*/  FFMA R3, R18, R14, R3 ;  /* 0x0000000e12037223 */ /* 0x001fce0000000003 */
.L_x_9:
[----:B------:R-:W-:Y:S05]  /*0fe0*/  BRA.U !UP1, `(.L_x_6) ;  /* 0x0000000109a87547 */ /* 0x000fea000b800000 */
[----:B------:R-:W-:Y:S02]  /*0ff0*/  UISETP.NE.AND UP0, UPT, UR6, 0x1, UPT ;  /* 0x000000010600788c */ /* 0x000fe4000bf05270 */
[----:B------:R-:W-:-:S04]  /*1000*/  ULOP3.LUT UR4, UR4, 0x1, URZ, 0xc0, !UPT ;  /* 0x0000000104047892 */ /* 0x000fc8000f8ec0ff */
[----:B------:R-:W-:-:S03]  /*1010*/  UISETP.NE.U32.AND UP1, UPT, UR4, 0x1, UPT ;  /* 0x000000010400788c */ /* 0x000fc6000bf25070 */
[----:B------:R-:W-:Y:S08]  /*1020*/  BRA.U !UP0, `(.L_x_10) ;  /* 0x0000000108607547 */ /* 0x000ff0000b800000 */
[----:B------:R-:W-:-:S05]  /*1030*/  IMAD.WIDE.U32 R6, R5, 0x4, R10 ;  /* 0x0000000405067825 */ /* 0x000fca00078e000a */
[----:B------:R-:W2:Y:S04]  /*1040*/  LDG.E R9, desc[UR8][R6.64] ;  /* 0x0000000806097981 */ /* 0x000ea8000c1e1900 */
[----:B------:R-:W3:Y:S01]  /*1050*/  LDG.E R15, desc[UR8][R6.64+0x4] ;  /* 0x00000408060f7981 */ /* 0x000ee2000c1e1900 */
[----:B------:R-:W-:Y:S01]  /*1060*/  HFMA2 R0, -RZ, RZ, 0.96630859375, -0.0022525787353515625 ;  /* 0x3bbb989dff007431 */ /* 0x000fe200000001ff */
[----:B------:R-:W-:Y:S02]  /*1070*/  MOV R13, 0x437c0000 ;  /* 0x437c0000000d7802 */ /* 0x000fe40000000f00 */
[----:B------:R-:W-:Y:S01]  /*1080*/  IADD3 R5, PT, PT, R5, 0x2, RZ ;  /* 0x0000000205057810 */ /* 0x000fe20007ffe0ff */
[----:B--2--5:R-:W-:-:S04]  /*1090*/  FADD R9, R9, -R2 ;  /* 0x8000000209097221 */ /* 0x024fc80000000000 */
[----:B------:R-:W-:Y:S01]  /*10a0*/  FFMA.SAT R8, R9, R0, 0.5 ;  /* 0x3f00000009087423 */ /* 0x000fe20000002000 */
[----:B---3--:R-:W-:-:S03]  /*10b0*/  FADD R15, R15, -R2 ;  /* 0x800000020f0f7221 */ /* 0x008fc60000000000 */
[----:B------:R-:W-:Y:S01]  /*10c0*/  FFMA.RM R8, R8, R13, 12582913 ;  /* 0x4b40000108087423 */ /* 0x000fe2000000400d */
[----:B------:R-:W-:-:S03]  /*10d0*/  FFMA.SAT R12, R15, R0, 0.5 ;  /* 0x3f0000000f0c7423 */ /* 0x000fc60000002000 */
[----:B------:R-:W-:Y:S01]  /*10e0*/  FADD R0, R8, -12583039 ;  /* 0xcb40007f08007421 */ /* 0x000fe20000000000 */
[----:B------:R-:W-:Y:S01]  /*10f0*/  FFMA.RM R12, R12, R13, 12582913 ;  /* 0x4b4000010c0c7423 */ /* 0x000fe2000000400d */
[----:B------:R-:W-:Y:S02]  /*1100*/  SHF.L.U32 R8, R8, 0x17, RZ ;  /* 0x0000001708087819 */ /* 0x000fe400000006ff */
[C---:B------:R-:W-:Y:S01]  /*1110*/  FFMA R0, R9.reuse, 1.4426950216293334961, -R0 ;  /* 0x3fb8aa3b09007823 */ /* 0x040fe20000000800 */
[C---:B------:R-:W-:Y:S01]  /*1120*/  FADD R6, R12.reuse, -12583039 ;  /* 0xcb40007f0c067421 */ /* 0x040fe20000000000 */
[----:B------:R-:W-:Y:S02]  /*1130*/  SHF.L.U32 R12, R12, 0x17, RZ ;  /* 0x000000170c0c7819 */ /* 0x000fe400000006ff */
[----:B------:R-:W-:Y:S01]  /*1140*/  FFMA R0, R9, 1.925963033500011079e-08, R0 ;  /* 0x32a5706009007823 */ /* 0x000fe20000000000 */
[----:B------:R-:W-:-:S04]  /*1150*/  FFMA R6, R15, 1.4426950216293334961, -R6 ;  /* 0x3fb8aa3b0f067823 */ /* 0x000fc80000000806 */
[----:B------:R-:W-:Y:S01]  /*1160*/  FFMA R6, R15, 1.925963033500011079e-08, R6 ;  /* 0x32a570600f067823 */ /* 0x000fe20000000006 */
[----:B------:R-:W0:Y:S08]  /*1170*/  MUFU.EX2 R0, R0 ;  /* 0x0000000000007308 */ /* 0x000e300000000800 */
[----:B------:R-:W1:Y:S01]  /*1180*/  MUFU.EX2 R6, R6 ;  /* 0x0000000600067308 */ /* 0x000e620000000800 */
[----:B0-----:R-:W-:-:S04]  /*1190*/  FFMA R3, R8, R0, R3 ;  /* 0x0000000008037223 */ /* 0x001fc80000000003 */
[----:B-1----:R-:W-:-:S07]  /*11a0*/  FFMA R3, R12, R6, R3 ;  /* 0x000000060c037223 */ /* 0x002fce0000000003 */
.L_x_10:
[----:B------:R-:W-:Y:S05]  /*11b0*/  BRA.U UP1, `(.L_x_6) ;  /* 0x0000000101347547 */ /* 0x000fea000b800000 */
[----:B------:R-:W-:-:S06]  /*11c0*/  IMAD.WIDE.U32 R6, R5, 0x4, R10 ;  /* 0x0000000405067825 */ /* 0x000fcc00078e000a */
[----:B------:R-:W2:Y:S01]  /*11d0*/  LDG.E R7, desc[UR8][R6.64] ;  /* 0x0000000806077981 */ /* 0x000ea2000c1e1900 */
[----:B------:R-:W-:Y:S01]  /*11e0*/  HFMA2 R5, -RZ, RZ, 0.96630859375, -0.0022525787353515625 ;  /* 0x3bbb989dff057431 */ /* 0x000fe200000001ff */
[----:B------:R-:W-:Y:S01]  /*11f0*/  MOV R8, 0x437c0000 ;  /* 0x437c000000087802 */ /* 0x000fe20000000f00 */
[----:B--2--5:R-:W-:-:S04]  /*1200*/  FADD R0, R7, -R2 ;  /* 0x8000000207007221 */ /* 0x024fc80000000000 */
[----:B------:R-:W-:-:S04]  /*1210*/  FFMA.SAT R5, R0, R5, 0.5 ;  /* 0x3f00000000057423 */ /* 0x000fc80000002005 */
[----:B------:R-:W-:-:S04]  /*1220*/  FFMA.RM R5, R5, R8, 12582913 ;  /* 0x4b40000105057423 */ /* 0x000fc80000004008 */
[----:B------:R-:W-:-:S04]  /*1230*/  FADD R9, R5, -12583039 ;  /* 0xcb40007f05097421 */ /* 0x000fc80000000000 */
[----:B------:R-:W-:-:S04]  /*1240*/  FFMA R9, R0, 1.4426950216293334961, -R9 ;  /* 0x3fb8aa3b00097823 */ /* 0x000fc80000000809 */
[----:B------:R-:W-:Y:S01]  /*1250*/  FFMA R9, R0, 1.925963033500011079e-08, R9 ;  /* 0x32a5706000097823 */ /* 0x000fe20000000009 */
[----:B------:R-:W-:-:S05]  /*1260*/  SHF.L.U32 R0, R5, 0x17, RZ ;  /* 0x0000001705007819 */ /* 0x000fca00000006ff */
[----:B------:R-:W0:Y:S02]  /*1270*/  MUFU.EX2 R9, R9 ;  /* 0x0000000900097308 */ /* 0x000e240000000800 */
[----:B0-----:R-:W-:-:S07]  /*1280*/  FFMA R3, R0, R9, R3 ;  /* 0x0000000900037223 */ /* 0x001fce0000000003 */
.L_x_6:
[----:B------:R-:W0:Y:S02]  /*1290*/  LDC R0, c[0x0][0x394] ;  /* 0x0000e500ff007b82 */ /* 0x000e240000000800 */
[----:B0-----:R-:W-:-:S13]  /*12a0*/  ISETP.GE.AND P0, PT, R0, 0x1, PT ;  /* 0x000000010000780c */ /* 0x001fda0003f06270 */
[----:B------:R-:W-:Y:S05]  /*12b0*/  @!P0 EXIT ;  /* 0x000000000000894d */ /* 0x000fea0003800000 */
[C---:B------:R-:W-:Y:S01]  /*12c0*/  ISETP.GE.U32.AND P0, PT, R0.reuse, 0x8, PT ;  /* 0x000000080000780c */ /* 0x040fe20003f06070 */
[----:B------:R-:W-:Y:S01]  /*12d0*/  HFMA2 R5, -RZ, RZ, 0, 0 ;  /* 0x00000000ff057431 */ /* 0x000fe200000001ff */
[----:B------:R-:W-:-:S11]  /*12e0*/  LOP3.LUT R18, R0, 0x7, RZ, 0xc0, !PT ;  /* 0x0000000700127812 */ /* 0x000fd600078ec0ff */
[----:B------:R-:W-:Y:S05]  /*12f0*/  @!P0 BRA `(.L_x_11) ;  /* 0x0000000c009c8947 */ /* 0x000fea0003800000 */
[----:B------:R-:W0:Y:S01]  /*1300*/  LDCU.64 UR4, c[0x0][0x388] ;  /* 0x00007100ff0477ac */ /* 0x000e220008000a00 */
[----:B------:R-:W-:Y:S02]  /*1310*/  IADD3 R14, P0, PT, R10, 0x10, RZ ;  /* 0x000000100a0e7810 */ /* 0x000fe40007f1e0ff */
[----:B------:R-:W-:Y:S02]  /*1320*/  LOP3.LUT R5, R0, 0x7ffffff8, RZ, 0xc0, !PT ;  /* 0x7ffffff800057812 */ /* 0x000fe400078ec0ff */
[----:B------:R-:W-:Y:S02]  /*1330*/  MOV R20, R4 ;  /* 0x0000000400147202 */ /* 0x000fe40000000f00 */
[----:B------:R-:W-:Y:S02]  /*1340*/  IADD3.X R15, PT, PT, RZ, R11, RZ, P0, !PT ;  /* 0x0000000bff0f7210 */ /* 0x000fe400007fe4ff */
[----:B------:R-:W-:Y:S01]  /*1350*/  IADD3 R21, PT, PT, -R5, RZ, RZ ;  /* 0x000000ff05157210 */ /* 0x000fe20007ffe1ff */
[----:B0-----:R-:W-:-:S04]  /*1360*/  UIADD3 UR4, UP0, UPT, UR4, 0x10, URZ ;  /* 0x0000001004047890 */ /* 0x001fc8000ff1e0ff */
[----:B------:R-:W-:-:S12]  /*1370*/  UIADD3.X UR5, UPT, UPT, URZ, UR5, URZ, UP0, !UPT ;  /* 0x00000005ff057290 */ /* 0x000fd800087fe4ff */
.L_x_28:
[----:B0-----:R-:W2:Y:S01]  /*1380*/  LDG.E R7, desc[UR8][R14.64+-0x10] ;  /* 0xfffff0080e077981 */ /* 0x001ea2000c1e1900 */
[----:B------:R-:W-:Y:S01]  /*1390*/  HFMA2 R9, -RZ, RZ, 3.7421875, 0 ;  /* 0x437c0000ff097431 */ /* 0x000fe200000001ff */
[----:B------:R-:W-:Y:S01]  /*13a0*/  MOV R0, 0x3bbb989d ;  /* 0x3bbb989d00007802 */ /* 0x000fe20000000f00 */
[----:B------:R-:W0:Y:S01]  /*13b0*/  MUFU.RCP R8, R3 ;  /* 0x0000000300087308 */ /* 0x000e220000001000 */
[----:B------:R-:W-:Y:S01]  /*13c0*/  MOV R12, UR4 ;  /* 0x00000004000c7c02 */ /* 0x000fe20008000f00 */
[----:B------:R-:W-:Y:S01]  /*13d0*/  BSSY.RECONVERGENT B2, `(.L_x_12) ;  /* 0x0000017000027945 */ /* 0x000fe20003800200 */
[----:B------:R-:W-:Y:S02]  /*13e0*/  MOV R13, UR5 ;  /* 0x00000005000d7c02 */ /* 0x000fe40008000f00 */
[----:B------:R-:W-:Y:S01]  /*13f0*/  IADD3 R21, PT, PT, R21, 0x8, RZ ;  /* 0x0000000815157810 */ /* 0x000fe20007ffe0ff */
[----:B------:R-:W-:-:S03]  /*1400*/  IMAD.WIDE R12, R20, 0x4, R12 ;  /* 0x00000004140c7825 */ /* 0x000fc600078e020c */
[----:B------:R-:W-:Y:S01]  /*1410*/  ISETP.NE.AND P2, PT, R21, RZ, PT ;  /* 0x000000ff1500720c */ /* 0x000fe20003f45270 */
[----:B--2--5:R-:W-:-:S04]  /*1420*/  FADD R7, R7, -R2 ;  /* 0x8000000207077221 */ /* 0x024fc80000000000 */
[----:B------:R-:W-:-:S04]  /*1430*/  FFMA.SAT R0, R7, R0, 0.5 ;  /* 0x3f00000007007423 */ /* 0x000fc80000002000 */
[----:B------:R-:W-:Y:S01]  /*1440*/  FFMA.RM R0, R0, R9, 12582913 ;  /* 0x4b40000100007423 */ /* 0x000fe20000004009 */
[----:B0-----:R-:W-:-:S03]  /*1450*/  FFMA R9, R8, -R3, 1 ;  /* 0x3f80000008097423 */ /* 0x001fc60000000803 */
[C---:B------:R-:W-:Y:S01]  /*1460*/  FADD R6, R0.reuse, -12583039 ;  /* 0xcb40007f00067421 */ /* 0x040fe20000000000 */
[----:B------:R-:W-:Y:S01]  /*1470*/  SHF.L.U32 R0, R0, 0x17, RZ ;  /* 0x0000001700007819 */ /* 0x000fe200000006ff */
[----:B------:R-:W-:Y:S02]  /*1480*/  FFMA R9, R8, R9, R8 ;  /* 0x0000000908097223 */ /* 0x000fe40000000008 */
[----:B------:R-:W-:-:S04]  /*1490*/  FFMA R6, R7, 1.4426950216293334961, -R6 ;  /* 0x3fb8aa3b07067823 */ /* 0x000fc80000000806 */
[----:B------:R-:W-:-:S04]  /*14a0*/  FFMA R6, R7, 1.925963033500011079e-08, R6 ;  /* 0x32a5706007067823 */ /* 0x000fc80000000006 */
[----:B------:R-:W0:Y:S02]  /*14b0*/  MUFU.EX2 R7, R6 ;  /* 0x0000000600077308 */ /* 0x000e240000000800 */
[----:B0-----:R-:W-:-:S06]  /*14c0*/  FMUL R0, R0, R7 ;  /* 0x0000000700007220 */ /* 0x001fcc0000400000 */
[----:B------:R-:W0:Y:S01]  /*14d0*/  FCHK P0, R0, R3 ;  /* 0x0000000300007302 */ /* 0x000e220000000000 */
[----:B------:R-:W-:-:S04]  /*14e0*/  FFMA R8, R0, R9, RZ ;  /* 0x0000000900087223 */ /* 0x000fc800000000ff */
[----:B------:R-:W-:-:S04]  /*14f0*/  FFMA R6, R8, -R3, R0 ;  /* 0x8000000308067223 */ /* 0x000fc80000000000 */
[----:B------:R-:W-:Y:S01]  /*1500*/  FFMA R9, R9, R6, R8 ;  /* 0x0000000609097223 */ /* 0x000fe20000000008 */
[----:B0-----:R-:W-:Y:S06]  /*1510*/  @!P0 BRA `(.L_x_13) ;  /* 0x0000000000088947 */ /* 0x001fec0003800000 */
[----:B------:R-:W-:-:S07]  /*1520*/  MOV R6, 0x1540 ;  /* 0x0000154000067802 */ /* 0x000fce0000000f00 */
[----:B------:R-:W-:Y:S05]  /*1530*/  CALL.REL.NOINC `($__internal_0_$__cuda_sm3x_div_rn_noftz_f32_slowpath) ;  /* 0x0000001800647944 */ /* 0x000fea0003c00000 */
.L_x_13:
[----:B------:R-:W-:Y:S05]  /*1540*/  BSYNC.RECONVERGENT B2 ;  /* 0x0000000000027941 */ /* 0x000fea0003800200 */
.L_x_12:
[----:B------:R0:W-:Y:S04]  /*1550*/  STG.E desc[UR8][R12.64+-0x10], R9 ;  /* 0xfffff0090c007986 */ /* 0x0001e8000c101908 */
[----:B------:R-:W2:Y:S01]  /*1560*/  LDG.E R7, desc[UR8][R14.64+-0xc] ;  /* 0xfffff4080e077981 */ /* 0x000ea2000c1e1900 */
[----:B------:R-:W-:Y:S01]  /*1570*/  HFMA2 R17, -RZ, RZ, 3.7421875, 0 ;  /* 0x437c0000ff117431 */ /* 0x000fe200000001ff */
[----:B------:R-:W-:Y:S01]  /*1580*/  MOV R0, 0x3bbb989d ;  /* 0x3bbb989d00007802 */ /* 0x000fe20000000f00 */
[----:B------:R-:W0:Y:S01]  /*1590*/  MUFU.RCP R8, R3 ;  /* 0x0000000300087308 */ /* 0x000e220000001000 */
[----:B------:R-:W-:Y:S01]  /*15a0*/  BSSY.RECONVERGENT B2, `(.L_x_14) ;  /* 0x0000015000027945 */ /* 0x000fe20003800200 */
[----:B0-----:R-:W-:Y:S01]  /*15b0*/  FFMA R9, R8, -R3, 1 ;  /* 0x3f80000008097423 */ /* 0x001fe20000000803 */
[----:B--2---:R-:W-:-:S04]  /*15c0*/  FADD R7, R7, -R2 ;  /* 0x8000000207077221 */ /* 0x004fc80000000000 */
[----:B------:R-:W-:-:S04]  /*15d0*/  FFMA.SAT R0, R7, R0, 0.5 ;  /* 0x3f00000007007423 */ /* 0x000fc80000002000 */
[----:B------:R-:W-:-:S04]  /*15e0*/  FFMA.RM R0, R0, R17, 12582913 ;  /* 0x4b40000100007423 */ /* 0x000fc80000004011 */
[C---:B------:R-:W-:Y:S01]  /*15f0*/  FADD R6, R0.reuse, -12583039 ;  /* 0xcb40007f00067421 */ /* 0x040fe20000000000 */
[----:B------:R-:W-:-:S03]  /*1600*/  SHF.L.U32 R0, R0, 0x17, RZ ;  /* 0x0000001700007819 */ /* 0x000fc600000006ff */
[----:B------:R-:W-:-:S04]  /*1610*/  FFMA R6, R7, 1.4426950216293334961, -R6 ;  /* 0x3fb8aa3b07067823 */ /* 0x000fc80000000806 */
[----:B------:R-:W-:-:S04]  /*1620*/  FFMA R6, R7, 1.925963033500011079e-08, R6 ;  /* 0x32a5706007067823 */ /* 0x000fc80000000006 */
[----:B------:R-:W0:Y:S02]  /*1630*/  MUFU.EX2 R7, R6 ;  /* 0x0000000600077308 */ /* 0x000e240000000800 */
[----:B0-----:R-:W-:Y:S01]  /*1640*/  FMUL R16, R0, R7 ;  /* 0x0000000700107220 */ /* 0x001fe20000400000 */
[----:B------:R-:W-:-:S05]  /*1650*/  FFMA R0, R8, R9, R8 ;  /* 0x0000000908007223 */ /* 0x000fca0000000008 */
[----:B------:R-:W0:Y:S01]  /*1660*/  FCHK P0, R16, R3 ;  /* 0x0000000310007302 */ /* 0x000e220000000000 */
[----:B------:R-:W-:-:S04]  /*1670*/  FFMA R7, R0, R16, RZ ;  /* 0x0000001000077223 */ /* 0x000fc800000000ff */
[----:B------:R-:W-:-:S04]  /*1680*/  FFMA R8, R7, -R3, R16 ;  /* 0x8000000307087223 */ /* 0x000fc80000000010 */
[----:B------:R-:W-:Y:S01]  /*1690*/  FFMA R7, R0, R8, R7 ;  /* 0x0000000800077223 */ /* 0x000fe20000000007 */
[----:B0-----:R-:W-:Y:S06]  /*16a0*/  @!P0 BRA `(.L_x_15) ;  /* 0x0000000000108947 */ /* 0x001fec0003800000 */
[----:B------:R-:W-:Y:S02]  /*16b0*/  MOV R0, R16 ;  /* 0x0000001000007202 */ /* 0x000fe40000000f00 */
[----:B------:R-:W-:-:S07]  /*16c0*/  MOV R6, 0x16e0 ;  /* 0x000016e000067802 */ /* 0x000fce0000000f00 */
[----:B------:R-:W-:Y:S05]  /*16d0*/  CALL.REL.NOINC `($__internal_0_$__cuda_sm3x_div_rn_noftz_f32_slowpath) ;  /* 0x0000001400fc7944 */ /* 0x000fea0003c00000 */
[----:B------:R-:W-:-:S07]  /*16e0*/  MOV R7, R9 ;  /* 0x0000000900077202 */ /* 0x000fce0000000f00 */
.L_x_15:
[----:B------:R-:W-:Y:S05]  /*16f0*/  BSYNC.RECONVERGENT B2 ;  /* 0x0000000000027941 */ /* 0x000fea0003800200 */
.L_x_14:
[----:B------:R0:W-:Y:S04]  /*1700*/  STG.E desc[UR8][R12.64+-0xc], R7 ;  /* 0xfffff4070c007986 */ /* 0x0001e8000c101908 */
[----:B------:R-:W2:Y:S01]  /*1710*/  LDG.E R9, desc[UR8][R14.64+-0x8] ;  /* 0xfffff8080e097981 */ /* 0x000ea2000c1e1900 */
[----:B------:R-:W-:Y:S01]  /*1720*/  HFMA2 R0, -RZ, RZ, 0.96630859375, -0.0022525787353515625 ;  /* 0x3bbb989dff007431 */ /* 0x000fe200000001ff */
[----:B------:R-:W-:Y:S01]  /*1730*/  MOV R17, 0x437c0000 ;  /* 0x437c000000117802 */ /* 0x000fe20000000f00 */
[----:B------:R-:W1:Y:S01]  /*1740*/  MUFU.RCP R8, R3 ;  /* 0x0000000300087308 */ /* 0x000e620000001000 */
[----:B------:R-:W-:Y:S01]  /*1750*/  BSSY.RECONVERGENT B2, `(.L_x_16) ;  /* 0x0000015000027945 */ /* 0x000fe20003800200 */
[----:B--2---:R-:W-:-:S04]  /*1760*/  FADD R9, R9, -R2 ;  /* 0x8000000209097221 */ /* 0x004fc80000000000 */
[----:B------:R-:W-:-:S04]  /*1770*/  FFMA.SAT R0, R9, R0, 0.5 ;  /* 0x3f00000009007423 */ /* 0x000fc80000002000 */
[----:B------:R-:W-:-:S04]  /*1780*/  FFMA.RM R0, R0, R17, 12582913 ;  /* 0x4b40000100007423 */ /* 0x000fc80000004011 */
[C---:B------:R-:W-:Y:S01]  /*1790*/  FADD R6, R0.reuse, -12583039 ;  /* 0xcb40007f00067421 */ /* 0x040fe20000000000 */
[----:B------:R-:W-:-:S03]  /*17a0*/  SHF.L.U32 R0, R0, 0x17, RZ ;  /* 0x0000001700007819 */ /* 0x000fc600000006ff */
[----:B------:R-:W-:-:S04]  /*17b0*/  FFMA R6, R9, 1.4426950216293334961, -R6 ;  /* 0x3fb8aa3b09067823 */ /* 0x000fc80000000806 */
[----:B------:R-:W-:Y:S01]  /*17c0*/  FFMA R6, R9, 1.925963033500011079e-08, R6 ;  /* 0x32a5706009067823 */ /* 0x000fe20000000006 */
[----:B-1----:R-:W-:-:S03]  /*17d0*/  FFMA R9, R8, -R3, 1 ;  /* 0x3f80000008097423 */ /* 0x002fc60000000803 */
[----:B0-----:R-:W0:Y:S02]  /*17e0*/  MUFU.EX2 R7, R6 ;  /* 0x0000000600077308 */ /* 0x001e240000000800 */
        /* <DEDUP_REMOVED lines=11> */
.L_x_17:
[----:B------:R-:W-:Y:S05]  /*18a0*/  BSYNC.RECONVERGENT B2 ;  /* 0x0000000000027941 */ /* 0x000fea0003800200 */
.L_x_16:
        /* <DEDUP_REMOVED lines=26> */
.L_x_19:
[----:B------:R-:W-:Y:S05]  /*1a50*/  BSYNC.RECONVERGENT B2 ;  /* 0x0000000000027941 */ /* 0x000fea0003800200 */
.L_x_18:
        /* <DEDUP_REMOVED lines=26> */
.L_x_21:
[----:B------:R-:W-:Y:S05]  /*1c00*/  BSYNC.RECONVERGENT B2 ;  /* 0x0000000000027941 */ /* 0x000fea0003800200 */
.L_x_20:
        /* <DEDUP_REMOVED lines=26> */
.L_x_23:
[----:B------:R-:W-:Y:S05]  /*1db0*/  BSYNC.RECONVERGENT B2 ;  /* 0x0000000000027941 */ /* 0x000fea0003800200 */
.L_x_22:
        /* <DEDUP_REMOVED lines=26> */
.L_x_25:
[----:B------:R-:W-:Y:S05]  /*1f60*/  BSYNC.RECONVERGENT B2 ;  /* 0x0000000000027941 */ /* 0x000fea0003800200 */
.L_x_24:
        /* <DEDUP_REMOVED lines=26> */
.L_x_27:
[----:B------:R-:W-:Y:S05]  /*2110*/  BSYNC.RECONVERGENT B2 ;  /* 0x0000000000027941 */ /* 0x000fea0003800200 */
.L_x_26:
[----:B------:R0:W-:Y:S01]  /*2120*/  STG.E desc[UR8][R12.64+0xc], R7 ;  /* 0x00000c070c007986 */ /* 0x0001e2000c101908 */
[----:B------:R-:W-:Y:S02]  /*2130*/  IADD3 R14, P0, PT, R14, 0x20, RZ ;  /* 0x000000200e0e7810 */ /* 0x000fe40007f1e0ff */
[----:B------:R-:W-:Y:S02]  /*2140*/  IADD3 R20, PT, PT, R20, 0x8, RZ ;  /* 0x0000000814147810 */ /* 0x000fe40007ffe0ff */
[----:B------:R-:W-:Y:S01]  /*2150*/  IADD3.X R15, PT, PT, RZ, R15, RZ, P0, !PT ;  /* 0x0000000fff0f7210 */ /* 0x000fe200007fe4ff */
[----:B------:R-:W-:Y:S08]  /*2160*/  @P2 BRA `(.L_x_28) ;  /* 0xfffffff000842947 */ /* 0x000ff0000383ffff */
.L_x_11:
[----:B------:R-:W-:-:S13]  /*2170*/  ISETP.NE.AND P0, PT, R18, RZ, PT ;  /* 0x000000ff1200720c */ /* 0x000fda0003f05270 */
[----:B------:R-:W-:Y:S05]  /*2180*/  @!P0 EXIT ;  /* 0x000000000000894d */ /* 0x000fea0003800000 */
[----:B------:R-:W1:Y:S01]  /*2190*/  LDCU UR4, c[0x0][0x394] ;  /* 0x00007280ff0477ac */ /* 0x000e620008000800 */
[----:B------:R-:W-:Y:S01]  /*21a0*/  ISETP.GE.U32.AND P0, PT, R18, 0x4, PT ;  /* 0x000000041200780c */ /* 0x000fe20003f06070 */
[----:B-1----:R-:W-:-:S12]  /*21b0*/  ULOP3.LUT UR4, UR4, 0x3, URZ, 0xc0, !UPT ;  /* 0x0000000304047892 */ /* 0x002fd8000f8ec0ff */
[----:B------:R-:W-:Y:S05]  /*21c0*/  @!P0 BRA `(.L_x_29) ;  /* 0x0000000400c08947 */ /* 0x000fea0003800000 */
[----:B0-----:R-:W-:-:S05]  /*21d0*/  IMAD.WIDE.U32 R12, R5, 0x4, R10 ;  /* 0x00000004050c7825 */ /* 0x001fca00078e000a */
[----:B------:R-:W2:Y:S01]  /*21e0*/  LDG.E R7, desc[UR8][R12.64] ;  /* 0x000000080c077981 */ /* 0x000ea2000c1e1900 */
[----:B------:R-:W-:Y:S01]  /*21f0*/  HFMA2 R0, -RZ, RZ, 0.96630859375, -0.0022525787353515625 ;  /* 0x3bbb989dff007431 */ /* 0x000fe200000001ff */
[----:B------:R-:W-:Y:S01]  /*2200*/  MOV R9, 0x437c0000 ;  /* 0x437c000000097802 */ /* 0x000fe20000000f00 */
[----:B------:R-:W0:Y:S01]  /*2210*/  MUFU.RCP R8, R3 ;  /* 0x0000000300087308 */ /* 0x000e220000001000 */
[----:B------:R-:W-:Y:S01]  /*2220*/  BSSY.RECONVERGENT B2, `(.L_x_30) ;  /* 0x0000015000027945 */ /* 0x000fe20003800200 */
[----:B------:R-:W-:Y:S01]  /*2230*/  IADD3 R14, PT, PT, R4, R5, RZ ;  /* 0x00000005040e7210 */ /* 0x000fe20007ffe0ff */
[----:B--2--5:R-:W-:-:S04]  /*2240*/  FADD R7, R7, -R2 ;  /* 0x8000000207077221 */ /* 0x024fc80000000000 */
[----:B------:R-:W-:-:S04]  /*2250*/  FFMA.SAT R0, R7, R0, 0.5 ;  /* 0x3f00000007007423 */ /* 0x000fc80000002000 */
[----:B------:R-:W-:Y:S01]  /*2260*/  FFMA.RM R0, R0, R9, 12582913 ;  /* 0x4b40000100007423 */ /* 0x000fe20000004009 */
[----:B0-----:R-:W-:-:S03]  /*2270*/  FFMA R9, R8, -R3, 1 ;  /* 0x3f80000008097423 */ /* 0x001fc60000000803 */
        /* <DEDUP_REMOVED lines=15> */
.L_x_31:
[----:B------:R-:W-:Y:S05]  /*2370*/  BSYNC.RECONVERGENT B2 ;  /* 0x0000000000027941 */ /* 0x000fea0003800200 */
.L_x_30:
[----:B------:R-:W0:Y:S02]  /*2380*/  LDC.64 R6, c[0x0][0x388] ;  /* 0x0000e200ff067b82 */ /* 0x000e240000000a00 */
[----:B0-----:R-:W-:-:S05]  /*2390*/  IMAD.WIDE R14, R14, 0x4, R6 ;  /* 0x000000040e0e7825 */ /* 0x001fca00078e0206 */
[----:B------:R0:W-:Y:S04]  /*23a0*/  STG.E desc[UR8][R14.64], R9 ;  /* 0x000000090e007986 */ /* 0x0001e8000c101908 */
[----:B------:R-:W2:Y:S01]  /*23b0*/  LDG.E R7, desc[UR8][R12.64+0x4] ;  /* 0x000004080c077981 */ /* 0x000ea2000c1e1900 */
[----:B------:R-:W-:Y:S01]  /*23c0*/  HFMA2 R0, -RZ, RZ, 0.96630859375, -0.0022525787353515625 ;  /* 0x3bbb989dff007431 */ /* 0x000fe200000001ff */
        /* <DEDUP_REMOVED lines=23> */
.L_x_33:
[----:B------:R-:W-:Y:S05]  /*2540*/  BSYNC.RECONVERGENT B2 ;  /* 0x0000000000027941 */ /* 0x000fea0003800200 */
.L_x_32:
        /* <DEDUP_REMOVED lines=26> */
.L_x_35:
[----:B------:R-:W-:Y:S05]  /*26f0*/  BSYNC.RECONVERGENT B2 ;  /* 0x0000000000027941 */ /* 0x000fea0003800200 */
.L_x_34:
        /* <DEDUP_REMOVED lines=13> */
[----:B------:R-:W-:Y:S01]  /*27d0*/  FFMA R9, R0, 1.925963033500011079e-08, R9 ;  /* 0x32a5706000097823 */ /* 0x000fe20000000009 */
[----:B------:R-:W-:-:S05]  /*27e0*/  FFMA R0, R8, R7, R8 ;  /* 0x0000000708007223 */ /* 0x000fca0000000008 */
[----:B------:R-:W0:Y:S02]  /*27f0*/  MUFU.EX2 R9, R9 ;  /* 0x0000000900097308 */ /* 0x000e240000000800 */
[----:B0-----:R-:W-:-:S06]  /*2800*/  FMUL R13, R6, R9 ;  /* 0x00000009060d7220 */ /* 0x001fcc0000400000 */
        /* <DEDUP_REMOVED lines=9> */
.L_x_37:
[----:B------:R-:W-:Y:S05]  /*28a0*/  BSYNC.RECONVERGENT B2 ;  /* 0x0000000000027941 */ /* 0x000fea0003800200 */
.L_x_36:
[----:B------:R1:W-:Y:S01]  /*28b0*/  STG.E desc[UR8][R14.64+0xc], R7 ;  /* 0x00000c070e007986 */ /* 0x0003e2000c101908 */
[----:B------:R-:W-:-:S07]  /*28c0*/  IADD3 R5, PT, PT, R5, 0x4, RZ ;  /* 0x0000000405057810 */ /* 0x000fce0007ffe0ff */
.L_x_29:
[----:B------:R-:W-:-:S13]  /*28d0*/  ISETP.NE.AND P0, PT, RZ, UR4, PT ;  /* 0x00000004ff007c0c */ /* 0x000fda000bf05270 */
[----:B------:R-:W-:Y:S05]  /*28e0*/  @!P0 EXIT ;  /* 0x000000000000894d */ /* 0x000fea0003800000 */
[----:B------:R-:W-:-:S09]  /*28f0*/  UISETP.NE.AND UP0, UPT, UR4, 0x1, UPT ;  /* 0x000000010400788c */ /* 0x000fd2000bf05270 */
[----:B------:R-:W-:Y:S05]  /*2900*/  BRA.U !UP0, `(.L_x_38) ;  /* 0x0000000108e47547 */ /* 0x000fea000b800000 */
[----:B-1----:R-:W-:-:S05]  /*2910*/  IMAD.WIDE.U32 R14, R5, 0x4, R10 ;  /* 0x00000004050e7825 */ /* 0x002fca00078e000a */
[----:B0-----:R-:W2:Y:S01]  /*2920*/  LDG.E R7, desc[UR8][R14.64] ;  /* 0x000000080e077981 */ /* 0x001ea2000c1e1900 */
        /* <DEDUP_REMOVED lines=24> */
.L_x_40:
[----:B------:R-:W-:Y:S05]  /*2ab0*/  BSYNC.RECONVERGENT B2 ;  /* 0x0000000000027941 */ /* 0x000fea0003800200 */
.L_x_39:
        /* <DEDUP_REMOVED lines=27> */
.L_x_42:
[----:B------:R-:W-:Y:S05]  /*2c70*/  BSYNC.RECONVERGENT B2 ;  /* 0x0000000000027941 */ /* 0x000fea0003800200 */
.L_x_41:
[----:B------:R2:W-:Y:S01]  /*2c80*/  STG.E desc[UR8][R12.64+0x4], R9 ;  /* 0x000004090c007986 */ /* 0x0005e2000c101908 */
[----:B------:R-:W-:-:S07]  /*2c90*/  IADD3 R5, PT, PT, R5, 0x2, RZ ;  /* 0x0000000205057810 */ /* 0x000fce0007ffe0ff */
.L_x_38:
[----:B------:R-:W3:Y:S02]  /*2ca0*/  LDC R0, c[0x0][0x394] ;  /* 0x0000e500ff007b82 */ /* 0x000ee40000000800 */
[----:B---3--:R-:W-:-:S04]  /*2cb0*/  LOP3.LUT R0, R0, 0x1, RZ, 0xc0, !PT ;  /* 0x0000000100007812 */ /* 0x008fc800078ec0ff */
[----:B------:R-:W-:-:S13]  /*2cc0*/  ISETP.NE.U32.AND P0, PT, R0, 0x1, PT ;  /* 0x000000010000780c */ /* 0x000fda0003f05070 */
[----:B------:R-:W-:Y:S05]  /*2cd0*/  @P0 EXIT ;  /* 0x000000000000094d */ /* 0x000fea0003800000 */
[----:B------:R-:W-:-:S06]  /*2ce0*/  IMAD.WIDE.U32 R10, R5, 0x4, R10 ;  /* 0x00000004050a7825 */ /* 0x000fcc00078e000a */
[----:B------:R-:W3:Y:S01]  /*2cf0*/  LDG.E R11, desc[UR8][R10.64] ;  /* 0x000000080a0b7981 */ /* 0x000ee2000c1e1900 */
[----:B01----:R-:W-:Y:S01]  /*2d00*/  HFMA2 R7, -RZ, RZ, 0.96630859375, -0.0022525787353515625 ;  /* 0x3bbb989dff077431 */ /* 0x003fe200000001ff */
[----:B--2---:R-:W-:Y:S01]  /*2d10*/  MOV R9, 0x437c0000 ;  /* 0x437c000000097802 */ /* 0x004fe20000000f00 */
[----:B------:R-:W0:Y:S01]  /*2d20*/  MUFU.RCP R6, R3 ;  /* 0x0000000300067308 */ /* 0x000e220000001000 */
[----:B------:R-:W-:Y:S01]  /*2d30*/  BSSY.RECONVERGENT B2, `(.L_x_43) ;  /* 0x0000015000027945 */ /* 0x000fe20003800200 */
[----:B------:R-:W-:Y:S01]  /*2d40*/  IADD3 R4, PT, PT, R4, R5, RZ ;  /* 0x0000000504047210 */ /* 0x000fe20007ffe0ff */
[----:B---3-5:R-:W-:-:S04]  /*2d50*/  FADD R2, R11, -R2 ;  /* 0x800000020b027221 */ /* 0x028fc80000000000 */
[----:B------:R-:W-:-:S04]  /*2d60*/  FFMA.SAT R0, R2, R7, 0.5 ;  /* 0x3f00000002007423 */ /* 0x000fc80000002007 */
[----:B------:R-:W-:Y:S01]  /*2d70*/  FFMA.RM R0, R0, R9, 12582913 ;  /* 0x4b40000100007423 */ /* 0x000fe20000004009 */
[----:B0-----:R-:W-:-:S03]  /*2d80*/  FFMA R9, R6, -R3, 1 ;  /* 0x3f80000006097423 */ /* 0x001fc60000000803 */
[C---:B------:R-:W-:Y:S01]  /*2d90*/  FADD R7, R0.reuse, -12583039 ;  /* 0xcb40007f00077421 */ /* 0x040fe20000000000 */
[----:B------:R-:W-:-:S03]  /*2da0*/  SHF.L.U32 R0, R0, 0x17, RZ ;  /* 0x0000001700007819 */ /* 0x000fc600000006ff */
[----:B------:R-:W-:-:S04]  /*2db0*/  FFMA R7, R2, 1.4426950216293334961, -R7 ;  /* 0x3fb8aa3b02077823 */ /* 0x000fc80000000807 */
[----:B------:R-:W-:-:S06]  /*2dc0*/  FFMA R7, R2, 1.925963033500011079e-08, R7 ;  /* 0x32a5706002077823 */ /* 0x000fcc0000000007 */
        /* <DEDUP_REMOVED lines=11> */
.L_x_44:
[----:B------:R-:W-:Y:S05]  /*2e80*/  BSYNC.RECONVERGENT B2 ;  /* 0x0000000000027941 */ /* 0x000fea0003800200 */
.L_x_43:
[----:B------:R-:W0:Y:S02]  /*2e90*/  LDC.64 R2, c[0x0][0x388] ;  /* 0x0000e200ff027b82 */ /* 0x000e240000000a00 */
[----:B0-----:R-:W-:-:S05]  /*2ea0*/  IMAD.WIDE R4, R4, 0x4, R2 ;  /* 0x0000000404047825 */ /* 0x001fca00078e0202 */
[----:B------:R-:W-:Y:S01]  /*2eb0*/  STG.E desc[UR8][R4.64], R9 ;  /* 0x0000000904007986 */ /* 0x000fe2000c101908 */
[----:B------:R-:W-:Y:S05]  /*2ec0*/  EXIT ;  /* 0x000000000000794d */ /* 0x000fea0003800000 */
        .weak           $__internal_0_$__cuda_sm3x_div_rn_noftz_f32_slowpath
        .type           $__internal_0_$__cuda_sm3x_div_rn_noftz_f32_slowpath,@function
        .size           $__internal_0_$__cuda_sm3x_div_rn_noftz_f32_slowpath,(.L_x_57 - $__internal_0_$__cuda_sm3x_div_rn_noftz_f32_slowpath)
$__internal_0_$__cuda_sm3x_div_rn_noftz_f32_slowpath:
[----:B------:R-:W-:Y:S01]  /*2ed0*/  SHF.R.U32.HI R7, RZ, 0x17, R3 ;  /* 0x00000017ff077819 */ /* 0x000fe20000011603 */
[----:B------:R-:W-:Y:S01]  /*2ee0*/  BSSY.RECONVERGENT B0, `(.L_x_45) ;  /* 0x0000063000007945 */ /* 0x000fe20003800200 */
[----:B------:R-:W-:Y:S02]  /*2ef0*/  SHF.R.U32.HI R9, RZ, 0x17, R0 ;  /* 0x00000017ff097819 */ /* 0x000fe40000011600 */
[----:B------:R-:W-:Y:S02]  /*2f00*/  LOP3.LUT R7, R7, 0xff, RZ, 0xc0, !PT ;  /* 0x000000ff07077812 */ /* 0x000fe400078ec0ff */
[----:B------:R-:W-:Y:S02]  /*2f10*/  LOP3.LUT R9, R9, 0xff, RZ, 0xc0, !PT ;  /* 0x000000ff09097812 */ /* 0x000fe400078ec0ff */
[----:B------:R-:W-:Y:S02]  /*2f20*/  IADD3 R16, PT, PT, R7, -0x1, RZ ;  /* 0xffffffff07107810 */ /* 0x000fe40007ffe0ff */
[----:B------:R-:W-:-:S02]  /*2f30*/  IADD3 R17, PT, PT, R9, -0x1, RZ ;  /* 0xffffffff09117810 */ /* 0x000fc40007ffe0ff */
[----:B------:R-:W-:Y:S02]  /*2f40*/  ISETP.GT.U32.AND P0, PT, R16, 0xfd, PT ;  /* 0x000000fd1000780c */ /* 0x000fe40003f04070 */
[----:B------:R-:W-:Y:S02]  /*2f50*/  MOV R19, R3 ;  /* 0x0000000300137202 */ /* 0x000fe40000000f00 */
[----:B------:R-:W-:-:S13]  /*2f60*/  ISETP.GT.U32.OR P0, PT, R17, 0xfd, P0 ;  /* 0x000000fd1100780c */ /* 0x000fda0000704470 */
[----:B------:R-:W-:Y:S01]  /*2f70*/  @!P0 MOV R8, RZ ;  /* 0x000000ff00088202 */ /* 0x000fe20000000f00 */
[----:B------:R-:W-:Y:S06]  /*2f80*/  @!P0 BRA `(.L_x_46) ;  /* 0x00000000005c8947 */ /* 0x000fec0003800000 */
[----:B------:R-:W-:Y:S02]  /*2f90*/  FSETP.GTU.FTZ.AND P0, PT, |R0|, +INF , PT ;  /* 0x7f8000000000780b */ /* 0x000fe40003f1c200 */
[----:B------:R-:W-:-:S04]  /*2fa0*/  FSETP.GTU.FTZ.AND P1, PT, |R3|, +INF , PT ;  /* 0x7f8000000300780b */ /* 0x000fc80003f3c200 */
[----:B------:R-:W-:-:S13]  /*2fb0*/  PLOP3.LUT P0, PT, P0, P1, PT, 0xf8, 0x8f ;  /* 0x00000000008f781c */ /* 0x000fda0000703f70 */
[----:B------:R-:W-:Y:S05]  /*2fc0*/  @P0 BRA `(.L_x_47) ;  /* 0x00000004004c0947 */ /* 0x000fea0003800000 */
[----:B------:R-:W-:-:S13]  /*2fd0*/  LOP3.LUT P0, RZ, R19, 0x7fffffff, R0, 0xc8, !PT ;  /* 0x7fffffff13ff7812 */ /* 0x000fda000780c800 */
[----:B------:R-:W-:Y:S05]  /*2fe0*/  @!P0 BRA `(.L_x_48) ;  /* 0x00000004003c8947 */ /* 0x000fea0003800000 */
[C---:B------:R-:W-:Y:S02]  /*2ff0*/  FSETP.NEU.FTZ.AND P3, PT, |R0|.reuse, +INF , PT ;  /* 0x7f8000000000780b */ /* 0x040fe40003f7d200 */
[----:B------:R-:W-:Y:S02]  /*3000*/  FSETP.NEU.FTZ.AND P1, PT, |R3|, +INF , PT ;  /* 0x7f8000000300780b */ /* 0x000fe40003f3d200 */
[----:B------:R-:W-:-:S11]  /*3010*/  FSETP.NEU.FTZ.AND P0, PT, |R0|, +INF , PT ;  /* 0x7f8000000000780b */ /* 0x000fd60003f1d200 */
[----:B------:R-:W-:Y:S05]  /*3020*/  @!P1 BRA !P3, `(.L_x_48) ;  /* 0x00000004002c9947 */ /* 0x000fea0005800000 */
[----:B------:R-:W-:-:S04]  /*3030*/  LOP3.LUT P3, RZ, R0, 0x7fffffff, RZ, 0xc0, !PT ;  /* 0x7fffffff00ff7812 */ /* 0x000fc8000786c0ff */
[----:B------:R-:W-:-:S13]  /*3040*/  PLOP3.LUT P1, PT, P1, P3, PT, 0x2f, 0xf2 ;  /* 0x0000000000f2781c */ /* 0x000fda0000f26577 */
[----:B------:R-:W-:Y:S05]  /*3050*/  @P1 BRA `(.L_x_49) ;  /* 0x0000000400181947 */ /* 0x000fea0003800000 */
[----:B------:R-:W-:-:S04]  /*3060*/  LOP3.LUT P1, RZ, R19, 0x7fffffff, RZ, 0xc0, !PT ;  /* 0x7fffffff13ff7812 */ /* 0x000fc8000782c0ff */
[----:B------:R-:W-:-:S13]  /*3070*/  PLOP3.LUT P0, PT, P0, P1, PT, 0x2f, 0xf2 ;  /* 0x0000000000f2781c */ /* 0x000fda0000702577 */
[----:B------:R-:W-:Y:S05]  /*3080*/  @P0 BRA `(.L_x_50) ;  /* 0x0000000400000947 */ /* 0x000fea0003800000 */
[----:B------:R-:W-:Y:S02]  /*3090*/  ISETP.GE.AND P0, PT, R17, RZ, PT ;  /* 0x000000ff1100720c */ /* 0x000fe40003f06270 */
[----:B------:R-:W-:-:S11]  /*30a0*/  ISETP.GE.AND P1, PT, R16, RZ, PT ;  /* 0x000000ff1000720c */ /* 0x000fd60003f26270 */
[----:B------:R-:W-:Y:S01]  /*30b0*/  @P0 MOV R8, RZ ;  /* 0x000000ff00080202 */ /* 0x000fe20000000f00 */
[----:B------:R-:W-:Y:S01]  /*30c0*/  @!P0 FFMA R0, R0, 1.84467440737095516160e+19, RZ ;  /* 0x5f80000000008823 */ /* 0x000fe200000000ff */
[----:B------:R-:W-:Y:S01]  /*30d0*/  @!P0 MOV R8, 0xffffffc0 ;  /* 0xffffffc000088802 */ /* 0x000fe20000000f00 */
[----:B------:R-:W-:-:S03]  /*30e0*/  @!P1 FFMA R19, R3, 1.84467440737095516160e+19, RZ ;  /* 0x5f80000003139823 */ /* 0x000fc600000000ff */
[----:B------:R-:W-:-:S07]  /*30f0*/  @!P1 IADD3 R8, PT, PT, R8, 0x40, RZ ;  /* 0x0000004008089810 */ /* 0x000fce0007ffe0ff */
.L_x_46:
[----:B------:R-:W-:Y:S01]  /*3100*/  LEA R16, R7, 0xc0800000, 0x17 ;  /* 0xc080000007107811 */ /* 0x000fe200078eb8ff */
[----:B------:R-:W-:Y:S01]  /*3110*/  BSSY.RECONVERGENT B1, `(.L_x_51) ;  /* 0x0000036000017945 */ /* 0x000fe20003800200 */
[----:B------:R-:W-:Y:S02]  /*3120*/  IADD3 R9, PT, PT, R9, -0x7f, RZ ;  /* 0xffffff8109097810 */ /* 0x000fe40007ffe0ff */
[----:B------:R-:W-:-:S03]  /*3130*/  IADD3 R23, PT, PT, -R16, R19, RZ ;  /* 0x0000001310177210 */ /* 0x000fc60007ffe1ff */
[----:B------:R-:W-:Y:S01]  /*3140*/  IMAD R0, R9, -0x800000, R0 ;  /* 0xff80000009007824 */ /* 0x000fe200078e0200 */
[----:B------:R-:W0:Y:S01]  /*3150*/  MUFU.RCP R16, R23 ;  /* 0x0000001700107308 */ /* 0x000e220000001000 */
[----:B------:R-:W-:Y:S01]  /*3160*/  FADD.FTZ R17, -R23, -RZ ;  /* 0x800000ff17117221 */ /* 0x000fe20000010100 */
[----:B------:R-:W-:-:S04]  /*3170*/  IADD3 R9, PT, PT, R9, 0x7f, -R7 ;  /* 0x0000007f09097810 */ /* 0x000fc80007ffe807 */
[----:B------:R-:W-:Y:S01]  /*3180*/  IADD3 R9, PT, PT, R9, R8, RZ ;  /* 0x0000000809097210 */ /* 0x000fe20007ffe0ff */
[----:B0-----:R-:W-:-:S04]  /*3190*/  FFMA R19, R16, R17, 1 ;  /* 0x3f80000010137423 */ /* 0x001fc80000000011 */
[----:B------:R-:W-:-:S04]  /*31a0*/  FFMA R19, R16, R19, R16 ;  /* 0x0000001310137223 */ /* 0x000fc80000000010 */
[----:B------:R-:W-:-:S04]  /*31b0*/  FFMA R16, R0, R19, RZ ;  /* 0x0000001300107223 */ /* 0x000fc800000000ff */
[----:B------:R-:W-:-:S04]  /*31c0*/  FFMA R22, R17, R16, R0 ;  /* 0x0000001011167223 */ /* 0x000fc80000000000 */
[----:B------:R-:W-:-:S04]  /*31d0*/  FFMA R22, R19, R22, R16 ;  /* 0x0000001613167223 */ /* 0x000fc80000000010 */
[----:B------:R-:W-:-:S04]  /*31e0*/  FFMA R17, R17, R22, R0 ;  /* 0x0000001611117223 */ /* 0x000fc80000000000 */
[----:B------:R-:W-:-:S05]  /*31f0*/  FFMA R0, R19, R17, R22 ;  /* 0x0000001113007223 */ /* 0x000fca0000000016 */
[----:B------:R-:W-:-:S04]  /*3200*/  SHF.R.U32.HI R7, RZ, 0x17, R0 ;  /* 0x00000017ff077819 */ /* 0x000fc80000011600 */
[----:B------:R-:W-:-:S04]  /*3210*/  LOP3.LUT R8, R7, 0xff, RZ, 0xc0, !PT ;  /* 0x000000ff07087812 */ /* 0x000fc800078ec0ff */
[----:B------:R-:W-:-:S04]  /*3220*/  IADD3 R7, PT, PT, R8, R9, RZ ;  /* 0x0000000908077210 */ /* 0x000fc80007ffe0ff */
[----:B------:R-:W-:-:S04]  /*3230*/  IADD3 R8, PT, PT, R7, -0x1, RZ ;  /* 0xffffffff07087810 */ /* 0x000fc80007ffe0ff */
[----:B------:R-:W-:-:S13]  /*3240*/  ISETP.GE.U32.AND P0, PT, R8, 0xfe, PT ;  /* 0x000000fe0800780c */ /* 0x000fda0003f06070 */
[----:B------:R-:W-:Y:S05]  /*3250*/  @!P0 BRA `(.L_x_52) ;  /* 0x0000000000808947 */ /* 0x000fea0003800000 */
[----:B------:R-:W-:-:S13]  /*3260*/  ISETP.GT.AND P0, PT, R7, 0xfe, PT ;  /* 0x000000fe0700780c */ /* 0x000fda0003f04270 */
[----:B------:R-:W-:Y:S05]  /*3270*/  @P0 BRA `(.L_x_53) ;  /* 0x00000000006c0947 */ /* 0x000fea0003800000 */
[----:B------:R-:W-:-:S13]  /*3280*/  ISETP.GE.AND P0, PT, R7, 0x1, PT ;  /* 0x000000010700780c */ /* 0x000fda0003f06270 */
[----:B------:R-:W-:Y:S05]  /*3290*/  @P0 BRA `(.L_x_54) ;  /* 0x0000000000740947 */ /* 0x000fea0003800000 */
[----:B------:R-:W-:Y:S02]  /*32a0*/  ISETP.GE.AND P0, PT, R7, -0x18, PT ;  /* 0xffffffe80700780c */ /* 0x000fe40003f06270 */
[----:B------:R-:W-:-:S11]  /*32b0*/  LOP3.LUT R0, R0, 0x80000000, RZ, 0xc0, !PT ;  /* 0x8000000000007812 */ /* 0x000fd600078ec0ff */
[----:B------:R-:W-:Y:S05]  /*32c0*/  @!P0 BRA `(.L_x_54) ;  /* 0x0000000000688947 */ /* 0x000fea0003800000 */
[CCC-:B------:R-:W-:Y:S01]  /*32d0*/  FFMA.RZ R8, R19.reuse, R17.reuse, R22.reuse ;  /* 0x0000001113087223 */ /* 0x1c0fe2000000c016 */
[CCC-:B------:R-:W-:Y:S01]  /*32e0*/  FFMA.RP R9, R19.reuse, R17.reuse, R22.reuse ;  /* 0x0000001113097223 */ /* 0x1c0fe20000008016 */
[----:B------:R-:W-:Y:S01]  /*32f0*/  FFMA.RM R22, R19, R17, R22 ;  /* 0x0000001113167223 */ /* 0x000fe20000004016 */
[C---:B------:R-:W-:Y:S02]  /*3300*/  IADD3 R16, PT, PT, R7.reuse, 0x20, RZ ;  /* 0x0000002007107810 */ /* 0x040fe40007ffe0ff */
[----:B------:R-:W-:Y:S02]  /*3310*/  LOP3.LUT R8, R8, 0x7fffff, RZ, 0xc0, !PT ;  /* 0x007fffff08087812 */ /* 0x000fe400078ec0ff */
[C---:B------:R-:W-:Y:S02]  /*3320*/  ISETP.NE.AND P3, PT, R7.reuse, RZ, PT ;  /* 0x000000ff0700720c */ /* 0x040fe40003f65270 */
[----:B------:R-:W-:Y:S02]  /*3330*/  LOP3.LUT R17, R8, 0x800000, RZ, 0xfc, !PT ;  /* 0x0080000008117812 */ /* 0x000fe400078efcff */
[----:B------:R-:W-:-:S02]  /*3340*/  ISETP.NE.AND P1, PT, R7, RZ, PT ;  /* 0x000000ff0700720c */ /* 0x000fc40003f25270 */
[----:B------:R-:W-:Y:S02]  /*3350*/  IADD3 R7, PT, PT, -R7, RZ, RZ ;  /* 0x000000ff07077210 */ /* 0x000fe40007ffe1ff */
[----:B------:R-:W-:Y:S02]  /*3360*/  SHF.L.U32 R16, R17, R16, RZ ;  /* 0x0000001011107219 */ /* 0x000fe400000006ff */
[----:B------:R-:W-:Y:S02]  /*3370*/  FSETP.NEU.FTZ.AND P0, PT, R9, R22, PT ;  /* 0x000000160900720b */ /* 0x000fe40003f1d000 */
[----:B------:R-:W-:Y:S02]  /*3380*/  SEL R8, R7, RZ, P3 ;  /* 0x000000ff07087207 */ /* 0x000fe40001800000 */
[----:B------:R-:W-:Y:S02]  /*3390*/  ISETP.NE.AND P1, PT, R16, RZ, P1 ;  /* 0x000000ff1000720c */ /* 0x000fe40000f25270 */
[----:B------:R-:W-:-:S02]  /*33a0*/  SHF.R.U32.HI R17, RZ, R8, R17 ;  /* 0x00000008ff117219 */ /* 0x000fc40000011611 */
[----:B------:R-:W-:Y:S02]  /*33b0*/  PLOP3.LUT P0, PT, P0, P1, PT, 0xf8, 0x8f ;  /* 0x00000000008f781c */ /* 0x000fe40000703f70 */
[----:B------:R-:W-:Y:S02]  /*33c0*/  SHF.R.U32.HI R7, RZ, 0x1, R17 ;  /* 0x00000001ff077819 */ /* 0x000fe40000011611 */
[----:B------:R-:W-:-:S04]  /*33d0*/  SEL R8, RZ, 0x1, !P0 ;  /* 0x00000001ff087807 */ /* 0x000fc80004000000 */
[----:B------:R-:W-:-:S04]  /*33e0*/  LOP3.LUT R8, R8, 0x1, R7, 0xf8, !PT ;  /* 0x0000000108087812 */ /* 0x000fc800078ef807 */
[----:B------:R-:W-:-:S04]  /*33f0*/  LOP3.LUT R8, R8, R17, RZ, 0xc0, !PT ;  /* 0x0000001108087212 */ /* 0x000fc800078ec0ff */
[----:B------:R-:W-:-:S04]  /*3400*/  IADD3 R7, PT, PT, R7, R8, RZ ;  /* 0x0000000807077210 */ /* 0x000fc80007ffe0ff */
[----:B------:R-:W-:Y:S01]  /*3410*/  LOP3.LUT R0, R7, R0, RZ, 0xfc, !PT ;  /* 0x0000000007007212 */ /* 0x000fe200078efcff */
[----:B------:R-:W-:Y:S06]  /*3420*/  BRA `(.L_x_54) ;  /* 0x0000000000107947 */ /* 0x000fec0003800000 */
.L_x_53:
[----:B------:R-:W-:-:S04]  /*3430*/  LOP3.LUT R0, R0, 0x80000000, RZ, 0xc0, !PT ;  /* 0x8000000000007812 */ /* 0x000fc800078ec0ff */
[----:B------:R-:W-:Y:S01]  /*3440*/  LOP3.LUT R0, R0, 0x7f800000, RZ, 0xfc, !PT ;  /* 0x7f80000000007812 */ /* 0x000fe200078efcff */
[----:B------:R-:W-:Y:S06]  /*3450*/  BRA `(.L_x_54) ;  /* 0x0000000000047947 */ /* 0x000fec0003800000 */
.L_x_52:
[----:B------:R-:W-:-:S07]  /*3460*/  LEA R0, R9, R0, 0x17 ;  /* 0x0000000009007211 */ /* 0x000fce00078eb8ff */
.L_x_54:
[----:B------:R-:W-:Y:S05]  /*3470*/  BSYNC.RECONVERGENT B1 ;  /* 0x0000000000017941 */ /* 0x000fea0003800200 */
.L_x_51:
[----:B------:R-:W-:Y:S05]  /*3480*/  BRA `(.L_x_55) ;  /* 0x0000000000207947 */ /* 0x000fea0003800000 */
.L_x_50:
[----:B------:R-:W-:-:S04]  /*3490*/  LOP3.LUT R0, R19, 0x80000000, R0, 0x48, !PT ;  /* 0x8000000013007812 */ /* 0x000fc800078e4800 */
[----:B------:R-:W-:Y:S01]  /*34a0*/  LOP3.LUT R0, R0, 0x7f800000, RZ, 0xfc, !PT ;  /* 0x7f80000000007812 */ /* 0x000fe200078efcff */
[----:B------:R-:W-:Y:S06]  /*34b0*/  BRA `(.L_x_55) ;  /* 0x0000000000147947 */ /* 0x000fec0003800000 */
.L_x_49:
[----:B------:R-:W-:Y:S01]  /*34c0*/  LOP3.LUT R0, R19, 0x80000000, R0, 0x48, !PT ;  /* 0x8000000013007812 */ /* 0x000fe200078e4800 */
[----:B------:R-:W-:Y:S06]  /*34d0*/  BRA `(.L_x_55) ;  /* 0x00000000000c7947 */ /* 0x000fec0003800000 */
.L_x_48:
[----:B------:R-:W0:Y:S01]  /*34e0*/  MUFU.RSQ R0, -QNAN ;  /* 0xffc0000000007908 */ /* 0x000e220000001400 */
[----:B------:R-:W-:Y:S05]  /*34f0*/  BRA `(.L_x_55) ;  /* 0x0000000000047947 */ /* 0x000fea0003800000 */
.L_x_47:
[----:B------:R-:W-:-:S07]  /*3500*/  FADD.FTZ R0, R0, R3 ;  /* 0x0000000300007221 */ /* 0x000fce0000010000 */
.L_x_55:
[----:B------:R-:W-:Y:S05]  /*3510*/  BSYNC.RECONVERGENT B0 ;  /* 0x0000000000007941 */ /* 0x000fea0003800200 */
.L_x_45:
[----:B------:R-:W-:Y:S01]  /*3520*/  HFMA2 R7, -RZ, RZ, 0, 0 ;  /* 0x00000000ff077431 */ /* 0x000fe200000001ff */
[----:B0-----:R-:W-:-:S03]  /*3530*/  MOV R9, R0 ;  /* 0x0000000000097202 */ /* 0x001fc60000000f00 */
[----:B------:R-:W-:Y:S05]  /*3540*/  RET.REL.NODEC R6 `(_Z14softmax_kernelPfS_ii) ;  /* 0xffffffc806ac7950 */ /* 0x000fea0003c3ffff */
.L_x_56:
[----:B------:R-:W-:-:S00]  /*3550*/  BRA `(.L_x_56) ;  /* 0xfffffffc00fc7947 */ /* 0x000fc0000383ffff */
[----:B------:R-:W-:-:S00]  /*3560*/  NOP ;  /* 0x0000000000007918 */ /* 0x000fc00000000000 */
        /* <DEDUP_REMOVED lines=9> */
.L_x_57:


//--------------------- .nv.shared.reserved.0     --------------------------
	.section	.nv.shared.reserved.0,"aw",@nobits
	.weak		__nv_reservedSMEM_offset_0_alias
	.size		__nv_reservedSMEM_offset_0_alias, 0, 64
	.other		__nv_reservedSMEM_offset_0_alias,@"STO_CUDA_RESERVED_SHARED STV_DEFAULT"
__nv_reservedSMEM_offset_0_alias:
	.zero		0
	.zero		64


//--------------------- .nv.constant0._Z14softmax_kernelPfS_ii --------------------------
	.section	.nv.constant0._Z14softmax_kernelPfS_ii,"a",@progbits
	.sectionflags	@""
	.align	4
.nv.constant0._Z14softmax_kernelPfS_ii:
	.zero		920


//--------------------- SYMBOLS --------------------------

	.type		.nv.reservedSmem.offset0,@object
	.size		.nv.reservedSmem.offset0,0x4
